def gluon_wgmma(
    a_ptr,
    b_ptr,
    c_ptr,
    M,
    N,
    K,
    stride_am,
    stride_bk,
    stride_cm,
    BLOCK_M: gl.constexpr,
    BLOCK_N: gl.constexpr,
    BLOCK_K: gl.constexpr,
    DTYPE: gl.constexpr,
    A_LAYOUT: gl.constexpr,
    B_LAYOUT: gl.constexpr,
    C_LAYOUT: gl.constexpr,
    B_SHAPE: gl.constexpr,
    TRANS_B: gl.constexpr,
    NUM_BUFFERS: gl.constexpr,
    NUM_WARPS: gl.constexpr,
):
    a_desc = tma.make_tensor_descriptor(
        a_ptr, [M, K], [stride_am, 1], [BLOCK_M, BLOCK_K], A_LAYOUT
    )
    b_desc = tma.make_tensor_descriptor(
        b_ptr,
        [N, K] if TRANS_B else [K, N],
        [stride_bk, 1],
        B_SHAPE,
        B_LAYOUT,
    )
    c_desc = tma.make_tensor_descriptor(
        c_ptr, [M, N], [stride_cm, 1], [BLOCK_M, BLOCK_N], C_LAYOUT
    )

    a_bufs = gl.allocate_shared_memory(
        DTYPE, [NUM_BUFFERS, BLOCK_M, BLOCK_K], A_LAYOUT
    )
    b_bufs = gl.allocate_shared_memory(DTYPE, [NUM_BUFFERS] + B_SHAPE, B_LAYOUT)

    pid_m = gl.program_id(0)
    pid_n = gl.program_id(1)
    off_m = pid_m * BLOCK_M
    off_n = pid_n * BLOCK_N

    mma_layout: gl.constexpr = pick_wgmma_layout(DTYPE, BLOCK_M, BLOCK_N, NUM_WARPS)
    acc = warpgroup_mma_init(
        gl.zeros((BLOCK_M, BLOCK_N), dtype=gl.float32, layout=mma_layout)
    )

    bars = gl.allocate_shared_memory(
        gl.int64, [NUM_BUFFERS, 1], mbarrier.MBarrierLayout()
    )
    for i in gl.static_range(NUM_BUFFERS):
        mbarrier.init(bars.index(i), count=1)
    idx = 0
    phase = 0

    for k in range(0, K, BLOCK_K):
        a = a_bufs.index(idx)
        b = b_bufs.index(idx)
        bar = bars.index(idx)
        mbarrier.expect(bar, a_desc.block_type.nbytes + b_desc.block_type.nbytes)
        tma.async_copy_global_to_shared(a_desc, [off_m, k], bar, a)
        tma.async_copy_global_to_shared(
            b_desc, [off_n, k] if TRANS_B else [k, off_n], bar, b
        )
        mbarrier.wait(bar, phase=phase)

        if TRANS_B:
            b = b.permute((1, 0))
        acc = warpgroup_mma_wait(num_outstanding=0, deps=(acc,))
        acc = warpgroup_mma(a, b, acc, is_async=True)

        idx += 1
        if idx == NUM_BUFFERS:
            idx = 0
            phase ^= 1

    acc = warpgroup_mma_wait(num_outstanding=0, deps=(acc,))
    for i in gl.static_range(NUM_BUFFERS):
        mbarrier.invalidate(bars.index(i))

    c_smem = gl.allocate_shared_memory(DTYPE, [BLOCK_M, BLOCK_N], C_LAYOUT)
    c_smem.store(acc.to(DTYPE))
    fence_async_shared()
    tma.async_copy_shared_to_global(c_desc, [off_m, off_n], c_smem)
    tma.store_wait(pendings=0)

# config = {"BLOCK_K": 32, "BLOCK_M": 128, "BLOCK_N": 128, "arch": "sm_90", "dtype": "bf16", "num_buffers": 1, "num_warps": 4, "trans_b": 0}
# arch = sm_90


// ===== COMPILED SASS (sm_90a) =====

	.target	sm_90a

	.elftype	@"ET_EXEC"


//--------------------- .note.nv.tkinfo           --------------------------
	.section	.note.nv.tkinfo,"",@"SHT_NOTE"
	.sectionflags	@"SHF_NOTE_NV_TKINFO"
	.tkinfo
        /*0018*/ 	.word	0x00000002
        /*0030*/ 	.string	""
        /*0030*/ 	.string	"ptxas"
        /*0030*/ 	.string	"Cuda compilation tools, release 13.0, V13.0.88"
        /*0030*/ 	.string	"Build cuda_13.0.r13.0/compiler.36424714_0"
        /*0030*/ 	.string	"-v  -suppress-debug-info  -lineinfo  -arch sm_90a "



//--------------------- .note.nv.cuinfo           --------------------------
	.section	.note.nv.cuinfo,"",@"SHT_NOTE"
	.sectionflags	@"SHF_NOTE_NV_CUINFO"
        /*0018*/ 	.short	0x0002
        /*001a*/ 	.short	0x005a
        /*001c*/ 	.short	0x0082
	.zero		2


//--------------------- .nv.info                  --------------------------
	.section	.nv.info,"",@"SHT_CUDA_INFO"
	.align	4


	//----- nvinfo : EIATTR_REGCOUNT
	.align		4
        /*0000*/ 	.byte	0x04, 0x2f
        /*0002*/ 	.short	(.L_1 - .L_0)
	.align		4
.L_0:
        /*0004*/ 	.word	index@(gluon_wgmma)
        /*0008*/ 	.word	0x0000009a


	//----- nvinfo : EIATTR_FRAME_SIZE
	.align		4
.L_1:
        /*000c*/ 	.byte	0x04, 0x11
        /*000e*/ 	.short	(.L_3 - .L_2)
	.align		4
.L_2:
        /*0010*/ 	.word	index@(gluon_wgmma)
        /*0014*/ 	.word	0x00000000


	//----- nvinfo : EIATTR_MIN_STACK_SIZE
	.align		4
.L_3:
        /*0018*/ 	.byte	0x04, 0x12
        /*001a*/ 	.short	(.L_5 - .L_4)
	.align		4
.L_4:
        /*001c*/ 	.word	index@(gluon_wgmma)
        /*0020*/ 	.word	0x00000000
.L_5:


//--------------------- .nv.compat                --------------------------
	.section	.nv.compat,"",@"SHT_CUDA_COMPAT_INFO"
	.align	4
        /*0000*/ 	.byte	0x02, 0x09, 0x01, 0x00, 0x02, 0x02, 0x04, 0x00, 0x02, 0x05, 0x05, 0x00, 0x03, 0x07, 0x01, 0x01
        /*0010*/ 	.byte	0x02, 0x03, 0x03, 0x00, 0x02, 0x06, 0x01, 0x00, 0x04, 0x0b, 0x08, 0x00, 0x00, 0x00, 0x00, 0x00
        /*0020*/ 	.byte	0x00, 0x00, 0x00, 0x00


//--------------------- .nv.info.gluon_wgmma      --------------------------
	.section	.nv.info.gluon_wgmma,"",@"SHT_CUDA_INFO"
	.sectionflags	@""
	.align	4


	//----- nvinfo : EIATTR_CUDA_API_VERSION
	.align		4
        /*0000*/ 	.byte	0x04, 0x37
        /*0002*/ 	.short	(.L_7 - .L_6)
.L_6:
        /*0004*/ 	.word	0x00000082


	//----- nvinfo : EIATTR_KPARAM_INFO
	.align		4
.L_7:
        /*0008*/ 	.byte	0x04, 0x17
        /*000a*/ 	.short	(.L_9 - .L_8)
.L_8:
        /*000c*/ 	.word	0x00000000
        /*0010*/ 	.short	0x000a
        /*0012*/ 	.short	0x0048
        /*0014*/ 	.byte	0x00, 0xf4, 0x21, 0x00


	//----- nvinfo : EIATTR_KPARAM_INFO
	.align		4
.L_9:
        /*0018*/ 	.byte	0x04, 0x17
        /*001a*/ 	.short	(.L_11 - .L_10)
.L_10:
        /*001c*/ 	.word	0x00000000
        /*0020*/ 	.short	0x0009
        /*0022*/ 	.short	0x0040
        /*0024*/ 	.byte	0x00, 0xf4, 0x21, 0x00


	//----- nvinfo : EIATTR_KPARAM_INFO
	.align		4
.L_11:
        /*0028*/ 	.byte	0x04, 0x17
        /*002a*/ 	.short	(.L_13 - .L_12)
.L_12:
        /*002c*/ 	.word	0x00000000
        /*0030*/ 	.short	0x0008
        /*0032*/ 	.short	0x0038
        /*0034*/ 	.byte	0x00, 0xf0, 0x21, 0x00


	//----- nvinfo : EIATTR_KPARAM_INFO
	.align		4
.L_13:
        /*0038*/ 	.byte	0x04, 0x17
        /*003a*/ 	.short	(.L_15 - .L_14)
.L_14:
        /*003c*/ 	.word	0x00000000
        /*0040*/ 	.short	0x0007
        /*0042*/ 	.short	0x0030
        /*0044*/ 	.byte	0x00, 0xf0, 0x21, 0x00


	//----- nvinfo : EIATTR_KPARAM_INFO
	.align		4
.L_15:
        /*0048*/ 	.byte	0x04, 0x17
        /*004a*/ 	.short	(.L_17 - .L_16)
.L_16:
        /*004c*/ 	.word	0x00000000
        /*0050*/ 	.short	0x0006
        /*0052*/ 	.short	0x0028
        /*0054*/ 	.byte	0x00, 0xf0, 0x21, 0x00


	//----- nvinfo : EIATTR_KPARAM_INFO
	.align		4
.L_17:
        /*0058*/ 	.byte	0x04, 0x17
        /*005a*/ 	.short	(.L_19 - .L_18)
.L_18:
        /*005c*/ 	.word	0x00000000
        /*0060*/ 	.short	0x0005
        /*0062*/ 	.short	0x0020
        /*0064*/ 	.byte	0x00, 0xf0, 0x11, 0x00


	//----- nvinfo : EIATTR_KPARAM_INFO
	.align		4
.L_19:
        /*0068*/ 	.byte	0x04, 0x17
        /*006a*/ 	.short	(.L_21 - .L_20)
.L_20:
        /*006c*/ 	.word	0x00000000
        /*0070*/ 	.short	0x0004
        /*0072*/ 	.short	0x001c
        /*0074*/ 	.byte	0x00, 0xf0, 0x11, 0x00


	//----- nvinfo : EIATTR_KPARAM_INFO
	.align		4
.L_21:
        /*0078*/ 	.byte	0x04, 0x17
        /*007a*/ 	.short	(.L_23 - .L_22)
.L_22:
        /*007c*/ 	.word	0x00000000
        /*0080*/ 	.short	0x0003
        /*0082*/ 	.short	0x0018
        /*0084*/ 	.byte	0x00, 0xf0, 0x11, 0x00


	//----- nvinfo : EIATTR_KPARAM_INFO
	.align		4
.L_23:
        /*0088*/ 	.byte	0x04, 0x17
        /*008a*/ 	.short	(.L_25 - .L_24)
.L_24:
        /*008c*/ 	.word	0x00000000
        /*0090*/ 	.short	0x0002
        /*0092*/ 	.short	0x0010
        /*0094*/ 	.byte	0x00, 0xf4, 0x21, 0x00


	//----- nvinfo : EIATTR_KPARAM_INFO
	.align		4
.L_25:
        /*0098*/ 	.byte	0x04, 0x17
        /*009a*/ 	.short	(.L_27 - .L_26)
.L_26:
        /*009c*/ 	.word	0x00000000
        /*00a0*/ 	.short	0x0001
        /*00a2*/ 	.short	0x0008
        /*00a4*/ 	.byte	0x00, 0xf4, 0x21, 0x00


	//----- nvinfo : EIATTR_KPARAM_INFO
	.align		4
.L_27:
        /*00a8*/ 	.byte	0x04, 0x17
        /*00aa*/ 	.short	(.L_29 - .L_28)
.L_28:
        /*00ac*/ 	.word	0x00000000
        /*00b0*/ 	.short	0x0000
        /*00b2*/ 	.short	0x0000
        /*00b4*/ 	.byte	0x00, 0xf4, 0x21, 0x00


	//----- nvinfo : EIATTR_SPARSE_MMA_MASK
	.align		4
.L_29:
        /*00b8*/ 	.byte	0x03, 0x50
        /*00ba*/ 	.short	0x0000


	//----- nvinfo : EIATTR_MAXREG_COUNT
	.align		4
        /*00bc*/ 	.byte	0x03, 0x1b
        /*00be*/ 	.short	0x00ff


	//----- nvinfo : EIATTR_NUM_BARRIERS
	.align		4
        /*00c0*/ 	.byte	0x02, 0x4c
        /*00c2*/ 	.byte	0x01
	.zero		1


	//----- nvinfo : EIATTR_MERCURY_ISA_VERSION
	.align		4
        /*00c4*/ 	.byte	0x03, 0x5f
        /*00c6*/ 	.short	0x0101


	//----- nvinfo : EIATTR_INT_WARP_WIDE_INSTR_OFFSETS
	.align		4
        /*00c8*/ 	.byte	0x04, 0x31
        /*00ca*/ 	.short	(.L_31 - .L_30)


	//   ....[0]....
.L_30:
        /*00cc*/ 	.word	0x00001300


	//   ....[1]....
        /*00d0*/ 	.word	0x00001390


	//   ....[2]....
        /*00d4*/ 	.word	0x00001d40


	//   ....[3]....
        /*00d8*/ 	.word	0x00001d50


	//   ....[4]....
        /*00dc*/ 	.word	0x00001d60


	//   ....[5]....
        /*00e0*/ 	.word	0x00001d70


	//   ....[6]....
        /*00e4*/ 	.word	0x00002240


	//   ....[7]....
        /*00e8*/ 	.word	0x000022c0


	//----- nvinfo : EIATTR_COOP_GROUP_MASK_REGIDS
	.align		4
.L_31:
        /*00ec*/ 	.byte	0x04, 0x29
        /*00ee*/ 	.short	(.L_33 - .L_32)


	//   ....[0]....
.L_32:
        /*00f0*/ 	.word	0xffffffff


	//   ....[1]....
        /*00f4*/ 	.word	0xffffffff


	//   ....[2]....
        /*00f8*/ 	.word	0xffffffff


	//----- nvinfo : EIATTR_COOP_GROUP_INSTR_OFFSETS
	.align		4
.L_33:
        /*00fc*/ 	.byte	0x04, 0x28
        /*00fe*/ 	.short	(.L_35 - .L_34)


	//   ....[0]....
.L_34:
        /*0100*/ 	.word	0x00000150


	//   ....[1]....
        /*0104*/ 	.word	0x00000720


	//   ....[2]....
        /*0108*/ 	.word	0x00000cd0


	//----- nvinfo : EIATTR_MBARRIER_INSTR_OFFSETS
	.align		4
.L_35:
        /*010c*/ 	.byte	0x04, 0x39
        /*010e*/ 	.short	(.L_37 - .L_36)


	//   ....[0]....
.L_36:
        /*0110*/ 	.word	0x00001450
        /*0114*/ 	.word	0x000000ff
        /*0118*/ 	.word	0x00004000
        /*011c*/ 	.short	0x0100
        /*011e*/ 	.byte	0x08
	.zero		1


	//   ....[1]....
        /*0120*/ 	.word	0x00001e80
        /*0124*/ 	.word	0x000000ff
        /*0128*/ 	.word	0x00004000
        /*012c*/ 	.short	0x010a
        /*012e*/ 	.byte	0x08
	.zero		1


	//   ....[2]....
        /*0130*/ 	.word	0x000020e0
        /*0134*/ 	.word	0x000000ff
        /*0138*/ 	.word	0x00004000
        /*013c*/ 	.short	0x0108
        /*013e*/ 	.byte	0x08
	.zero		1


	//   ....[3]....
        /*0140*/ 	.word	0x000026d0
        /*0144*/ 	.word	0x000000ff
        /*0148*/ 	.word	0x00004000
        /*014c*/ 	.short	0x010a
        /*014e*/ 	.byte	0x08
	.zero		1


	//----- nvinfo : EIATTR_NUM_MBARRIERS
	.align		4
.L_37:
        /*0150*/ 	.byte	0x03, 0x38
        /*0152*/ 	.short	0x0001


	//----- nvinfo : EIATTR_EXIT_INSTR_OFFSETS
	.align		4
        /*0154*/ 	.byte	0x04, 0x1c
        /*0156*/ 	.short	(.L_39 - .L_38)


	//   ....[0]....
.L_38:
        /*0158*/ 	.word	0x000026c0


	//----- nvinfo : EIATTR_REQNTID
	.align		4
.L_39:
        /*015c*/ 	.byte	0x04, 0x10
        /*015e*/ 	.short	(.L_41 - .L_40)
.L_40:
        /*0160*/ 	.word	0x00000080
        /*0164*/ 	.word	0x00000001
        /*0168*/ 	.word	0x00000001


	//----- nvinfo : EIATTR_CRS_STACK_SIZE
	.align		4
.L_41:
        /*016c*/ 	.byte	0x04, 0x1e
        /*016e*/ 	.short	(.L_43 - .L_42)
.L_42:
        /*0170*/ 	.word	0x00000000


	//----- nvinfo : EIATTR_CBANK_PARAM_SIZE
	.align		4
.L_43:
        /*0174*/ 	.byte	0x03, 0x19
        /*0176*/ 	.short	0x0050


	//----- nvinfo : EIATTR_PARAM_CBANK
	.align		4
        /*0178*/ 	.byte	0x04, 0x0a
        /*017a*/ 	.short	(.L_45 - .L_44)
	.align		4
.L_44:
        /*017c*/ 	.word	index@(.nv.constant0.gluon_wgmma)
        /*0180*/ 	.short	0x0210
        /*0182*/ 	.short	0x0050


	//----- nvinfo : EIATTR_SW_WAR
	.align		4
.L_45:
        /*0184*/ 	.byte	0x04, 0x36
        /*0186*/ 	.short	(.L_47 - .L_46)
.L_46:
        /*0188*/ 	.word	0x00000008
.L_47:


//--------------------- .nv.callgraph             --------------------------
	.section	.nv.callgraph,"",@"SHT_CUDA_CALLGRAPH"
	.align	4
	.sectionentsize	8
	.align		4
        /*0000*/ 	.word	0x00000000
	.align		4
        /*0004*/ 	.word	0xffffffff
	.align		4
        /*0008*/ 	.word	0x00000000
	.align		4
        /*000c*/ 	.word	0xfffffffe
	.align		4
        /*0010*/ 	.word	0x00000000
	.align		4
        /*0014*/ 	.word	0xfffffffd
	.align		4
        /*0018*/ 	.word	0x00000000
	.align		4
        /*001c*/ 	.word	0xfffffffc


//--------------------- .text.gluon_wgmma         --------------------------
	.section	.text.gluon_wgmma,"ax",@progbits
	.align	128
        .global         gluon_wgmma
        .type           gluon_wgmma,@function
        .size           gluon_wgmma,(.L_x_52 - gluon_wgmma)
        .other          gluon_wgmma,@"STO_CUDA_ENTRY STV_DEFAULT"
gluon_wgmma:
.text.gluon_wgmma:
[----:B------:R-:W-:Y:S01]  /*0000*/  LDC R1, c[0x0][0x28] ;  /* 0x00000a00ff017b82 */ /* 0x000fe20000000800 */
[----:B------:R-:W1:Y:S07]  /*0010*/  S2R R0, SR_TID.X ;  /* 0x0000000000007919 */ /* 0x000e6e0000002100 */
[----:B------:R-:W2:Y:S01]  /*0020*/  S2UR UR4, SR_CgaCtaId ;  /* 0x00000000000479c3 */ /* 0x000ea20000008800 */
[----:B------:R-:W-:Y:S01]  /*0030*/  UMOV UR8, 0x400 ;  /* 0x0000040000087882 */ /* 0x000fe20000000000 */
[----:B------:R-:W-:Y:S01]  /*0040*/  ULDC UR6, c[0x0][0xc] ;  /* 0x0000030000067ab9 */ /* 0x000fe20000000800 */
[----:B------:R-:W-:Y:S01]  /*0050*/  ULDC.64 UR24, c[0x0][0x250] ;  /* 0x0000940000187ab9 */ /* 0x000fe20000000a00 */
[----:B------:R-:W-:Y:S04]  /*0060*/  BSSY B0, `(.L_x_0) ;  /* 0x000001e000007945 */ /* 0x000fe80003800000 */
[----:B------:R-:W3:Y:S08]  /*0070*/  LDC R5, c[0x0][0x228] ;  /* 0x00008a00ff057b82 */ /* 0x000ef00000000800 */
[----:B------:R-:W4:Y:S08]  /*0080*/  LDC R12, c[0x0][0x230] ;  /* 0x00008c00ff0c7b82 */ /* 0x000f300000000800 */
[----:B------:R-:W-:Y:S01]  /*0090*/  S2UR UR40, SR_CTAID.Y ;  /* 0x00000000002879c3 */ /* 0x000fe20000002600 */
[----:B--2---:R-:W-:-:S03]  /*00a0*/  ULEA UR8, UR4, UR8, 0x18 ;  /* 0x0000000804087291 */ /* 0x004fc6000f8ec03f */
[----:B------:R-:W-:Y:S01]  /*00b0*/  ULDC UR4, c[0x0][0x10] ;  /* 0x0000040000047ab9 */ /* 0x000fe20000000800 */
[----:B-1----:R-:W-:-:S03]  /*00c0*/  LOP3.LUT R4, R0, 0x7f, RZ, 0xc0, !PT ;  /* 0x0000007f00047812 */ /* 0x002fc600078ec0ff */
[----:B------:R-:W1:Y:S01]  /*00d0*/  S2UR UR5, SR_CTAID.Z ;  /* 0x00000000000579c3 */ /* 0x000e620000002700 */
[----:B---3--:R-:W-:Y:S01]  /*00e0*/  VIADD R5, R5, 0xffffffff ;  /* 0xffffffff05057836 */ /* 0x008fe20000000000 */
[C---:B------:R-:W-:Y:S02]  /*00f0*/  ISETP.GE.U32.AND P0, PT, R4.reuse, 0x20, PT ;  /* 0x000000200400780c */ /* 0x040fe40003f06070 */
[C---:B------:R-:W-:Y:S02]  /*0100*/  ISETP.NE.U32.AND P2, PT, R4.reuse, RZ, PT ;  /* 0x000000ff0400720c */ /* 0x040fe40003f45070 */
[----:B------:R-:W-:Y:S02]  /*0110*/  LEA R10, R4, UR8, 0x2 ;  /* 0x00000008040a7c11 */ /* 0x000fe4000f8e10ff */
[----:B------:R-:W2:Y:S01]  /*0120*/  S2UR UR41, SR_CTAID.X ;  /* 0x00000000002979c3 */ /* 0x000ea20000002500 */
[----:B----4-:R-:W-:-:S06]  /*0130*/  VIADD R11, R12, 0xffffffff ;  /* 0xffffffff0c0b7836 */ /* 0x010fcc0000000000 */
[----:B------:R3:W-:Y:S01]  /*0140*/  @!P0 STS [R10], RZ ;  /* 0x000000ff0a008388 */ /* 0x0007e20000000800 */
[----:B------:R-:W-:-:S03]  /*0150*/  NOP ;  /* 0x0000000000007918 */ /* 0x000fc60000000000 */
[----:B------:R3:W-:Y:S01]  /*0160*/  @!P2 STS [UR8+0x24], R5 ;  /* 0x00002405ff00a988 */ /* 0x0007e20008000808 */
[----:B-1----:R-:W-:-:S03]  /*0170*/  UIMAD UR4, UR5, UR4, UR40 ;  /* 0x00000004050472a4 */ /* 0x002fc6000f8e0228 */
[----:B------:R3:W-:Y:S01]  /*0180*/  @!P2 STS [UR8+0x20], R11 ;  /* 0x0000200bff00a988 */ /* 0x0007e20008000808 */
[----:B--2---:R-:W-:-:S04]  /*0190*/  UIMAD UR4, UR4, UR6, UR41 ;  /* 0x00000006040472a4 */ /* 0x004fc8000f8e0229 */
[----:B------:R-:W-:-:S04]  /*01a0*/  UIMAD UR4, UR4, 0x180, URZ ;  /* 0x00000180040478a4 */ /* 0x000fc8000f8e023f */
[----:B------:R-:W-:-:S04]  /*01b0*/  UIADD3 UR20, UP0, UR4, UR24, URZ ;  /* 0x0000001804147290 */ /* 0x000fc8000ff1e03f */
[----:B------:R-:W-:Y:S01]  /*01c0*/  ULEA.HI.X.SX32 UR21, UR4, UR25, 0x1, UP0 ;  /* 0x0000001904157291 */ /* 0x000fe200080f0e3f */
[----:B---3--:R-:W-:Y:S11]  /*01d0*/  @P2 BRA `(.L_x_1) ;  /* 0x0000000000182947 */ /* 0x008ff60003800000 */
[----:B------:R-:W1:Y:S01]  /*01e0*/  LDS R2, [UR8+0x8] ;  /* 0x00000808ff027984 */ /* 0x000e620008000800 */
[----:B------:R-:W2:Y:S01]  /*01f0*/  LDC.64 R6, c[0x0][0x210] ;  /* 0x00008400ff067b82 */ /* 0x000ea20000000a00 */
[----:B------:R-:W-:Y:S02]  /*0200*/  IMAD.MOV.U32 R3, RZ, RZ, 0x70 ;  /* 0x00000070ff037424 */ /* 0x000fe400078e00ff */
[----:B--2---:R2:W-:Y:S03]  /*0210*/  STS.64 [UR8], R6 ;  /* 0x00000006ff007988 */ /* 0x0045e60008000a08 */
[----:B-1----:R-:W-:-:S05]  /*0220*/  LOP3.LUT R2, R2, 0x10, R3, 0xd8, !PT ;  /* 0x0000001002027812 */ /* 0x002fca00078ed803 */
[----:B------:R2:W-:Y:S02]  /*0230*/  STS [UR8+0x8], R2 ;  /* 0x00000802ff007988 */ /* 0x0005e40008000808 */
.L_x_1:
[----:B------:R-:W-:Y:S05]  /*0240*/  BSYNC B0 ;  /* 0x0000000000007941 */ /* 0x000fea0003800000 */
.L_x_0:
[----:B------:R-:W-:Y:S04]  /*0250*/  BSSY B0, `(.L_x_2) ;  /* 0x000000a000007945 */ /* 0x000fe80003800000 */
[----:B------:R-:W-:Y:S05]  /*0260*/  @P2 BRA `(.L_x_3) ;  /* 0x0000000000202947 */ /* 0x000fea0003800000 */
[----:B--2---:R-:W1:Y:S01]  /*0270*/  LDS R2, [UR8+0x34] ;  /* 0x00003408ff027984 */ /* 0x004e620008000800 */
[----:B------:R-:W-:Y:S02]  /*0280*/  IMAD.MOV.U32 R3, RZ, RZ, 0x1f000000 ;  /* 0x1f000000ff037424 */ /* 0x000fe400078e00ff */
[----:B------:R-:W-:Y:S01]  /*0290*/  @!P2 IMAD.MOV.U32 R6, RZ, RZ, 0x7f ;  /* 0x0000007fff06a424 */ /* 0x000fe200078e00ff */
[----:B------:R-:W2:Y:S02]  /*02a0*/  @!P2 LDS R7, [UR8+0x38] ;  /* 0x00003808ff07a984 */ /* 0x000ea40008000800 */
[----:B-1----:R-:W-:Y:S02]  /*02b0*/  LOP3.LUT R2, R2, 0xff000000, R3, 0xb8, !PT ;  /* 0xff00000002027812 */ /* 0x002fe400078eb803 */
[----:B--2---:R-:W-:-:S03]  /*02c0*/  @!P2 LOP3.LUT R3, R7, 0xff, R6, 0xb8, !PT ;  /* 0x000000ff0703a812 */ /* 0x004fc600078eb806 */
[----:B------:R1:W-:Y:S04]  /*02d0*/  STS [UR8+0x34], R2 ;  /* 0x00003402ff007988 */ /* 0x0003e80008000808 */
[----:B------:R1:W-:Y:S02]  /*02e0*/  @!P2 STS [UR8+0x38], R3 ;  /* 0x00003803ff00a988 */ /* 0x0003e40008000808 */
.L_x_3:
[----:B------:R-:W-:Y:S05]  /*02f0*/  BSYNC B0 ;  /* 0x0000000000007941 */ /* 0x000fea0003800000 */
.L_x_2:
[----:B------:R-:W-:Y:S04]  /*0300*/  BSSY B0, `(.L_x_4) ;  /* 0x000000e000007945 */ /* 0x000fe80003800000 */
[----:B------:R-:W-:Y:S05]  /*0310*/  @P2 BRA `(.L_x_5) ;  /* 0x0000000000302947 */ /* 0x000fea0003800000 */
[----:B-1----:R-:W1:Y:S01]  /*0320*/  LDS R3, [UR8+0x34] ;  /* 0x00003408ff037984 */ /* 0x002e620008000800 */
[----:B--2---:R-:W2:Y:S03]  /*0330*/  LDC.64 R6, c[0x0][0x238] ;  /* 0x00008e00ff067b82 */ /* 0x004ea60000000a00 */
[----:B------:R-:W3:Y:S01]  /*0340*/  LDS R2, [UR8+0x1c] ;  /* 0x00001c08ff027984 */ /* 0x000ee20008000800 */
[C---:B--2---:R-:W-:Y:S01]  /*0350*/  SHF.L.U64.HI R7, R6.reuse, 0x1, R7 ;  /* 0x0000000106077819 */ /* 0x044fe20000010207 */
[----:B------:R-:W-:-:S03]  /*0360*/  IMAD.SHL.U32 R6, R6, 0x2, RZ ;  /* 0x0000000206067824 */ /* 0x000fc600078e00ff */
[--C-:B------:R-:W-:Y:S02]  /*0370*/  SHF.R.U32.HI R9, RZ, 0x4, R7.reuse ;  /* 0x00000004ff097819 */ /* 0x100fe40000011607 */
[----:B------:R-:W-:-:S05]  /*0380*/  SHF.R.U64 R6, R6, 0x4, R7 ;  /* 0x0000000406067819 */ /* 0x000fca0000001207 */
[----:B------:R4:W-:Y:S01]  /*0390*/  STS [UR8+0xc], R6 ;  /* 0x00000c06ff007988 */ /* 0x0009e20008000808 */
[----:B-1----:R-:W-:Y:S02]  /*03a0*/  LOP3.LUT R3, R3, 0x7, RZ, 0xb8, !PT ;  /* 0x0000000703037812 */ /* 0x002fe400078eb8ff */
[----:B---3--:R-:W-:-:S03]  /*03b0*/  LOP3.LUT R2, R2, 0xf, R9, 0xb8, !PT ;  /* 0x0000000f02027812 */ /* 0x008fc600078eb809 */
[----:B------:R4:W-:Y:S04]  /*03c0*/  STS [UR8+0x34], R3 ;  /* 0x00003403ff007988 */ /* 0x0009e80008000808 */
[----:B------:R4:W-:Y:S02]  /*03d0*/  STS [UR8+0x1c], R2 ;  /* 0x00001c02ff007988 */ /* 0x0009e40008000808 */
.L_x_5:
[----:B------:R-:W-:Y:S05]  /*03e0*/  BSYNC B0 ;  /* 0x0000000000007941 */ /* 0x000fea0003800000 */
.L_x_4:
[----:B------:R-:W-:Y:S04]  /*03f0*/  BSSY B1, `(.L_x_6) ;  /* 0x000001b000017945 */ /* 0x000fe80003800000 */
[----:B------:R-:W-:Y:S01]  /*0400*/  BSSY B0, `(.L_x_7) ;  /* 0x0000016000007945 */ /* 0x000fe20003800000 */
[----:B--2---:R-:W-:-:S03]  /*0410*/  IMAD.MOV.U32 R7, RZ, RZ, RZ ;  /* 0x000000ffff077224 */ /* 0x004fc600078e00ff */
[----:B------:R-:W-:Y:S05]  /*0420*/  @P2 BRA `(.L_x_8) ;  /* 0x0000000000202947 */ /* 0x000fea0003800000 */
[----:B-1--4-:R-:W1:Y:S02]  /*0430*/  LDS R2, [UR8+0x34] ;  /* 0x00003408ff027984 */ /* 0x012e640008000800 */
[----:B-1----:R-:W-:-:S05]  /*0440*/  LOP3.LUT R2, R2, 0x38, RZ, 0xb8, !PT ;  /* 0x0000003802027812 */ /* 0x002fca00078eb8ff */
[----:B------:R1:W-:Y:S01]  /*0450*/  STS [UR8+0x34], R2 ;  /* 0x00003402ff007988 */ /* 0x0003e20008000808 */
[----:B------:R-:W-:Y:S05]  /*0460*/  @P2 BRA `(.L_x_9) ;  /* 0x0000000000202947 */ /* 0x000fea0003800000 */
[----:B-1----:R-:W1:Y:S01]  /*0470*/  LDS R2, [UR8+0x8] ;  /* 0x00000808ff027984 */ /* 0x002e620008000800 */
[----:B------:R-:W-:-:S05]  /*0480*/  IMAD.MOV.U32 R3, RZ, RZ, 0x780 ;  /* 0x00000780ff037424 */ /* 0x000fca00078e00ff */
[----:B-1----:R-:W-:-:S05]  /*0490*/  LOP3.LUT R2, R2, 0x500, R3, 0xd8, !PT ;  /* 0x0000050002027812 */ /* 0x002fca00078ed803 */
[----:B------:R2:W-:Y:S02]  /*04a0*/  STS [UR8+0x8], R2 ;  /* 0x00000802ff007988 */ /* 0x0005e40008000808 */
.L_x_8:
[----:B------:R-:W-:Y:S05]  /*04b0*/  @P2 BRA `(.L_x_10) ;  /* 0x0000000000282947 */ /* 0x000fea0003800000 */
[----:B-12-4-:R-:W1:Y:S02]  /*04c0*/  LDS R2, [UR8+0x8] ;  /* 0x00000808ff027984 */ /* 0x016e640008000800 */
[----:B-1----:R-:W-:-:S05]  /*04d0*/  LOP3.LUT R2, R2, 0x1800, RZ, 0xb8, !PT ;  /* 0x0000180002027812 */ /* 0x002fca00078eb8ff */
[----:B------:R2:W-:Y:S02]  /*04e0*/  STS [UR8+0x8], R2 ;  /* 0x00000802ff007988 */ /* 0x0005e40008000808 */
.L_x_9:
[----:B------:R-:W-:Y:S05]  /*04f0*/  @P2 BREAK B0 ;  /* 0x0000000000002942 */ /* 0x000fea0003800000 */
[----:B------:R-:W-:Y:S05]  /*0500*/  @P2 BRA `(.L_x_11) ;  /* 0x0000000000242947 */ /* 0x000fea0003800000 */
[----:B------:R-:W3:Y:S01]  /*0510*/  LDS R3, [UR8+0x8] ;  /* 0x00000808ff037984 */ /* 0x000ee20008000800 */
[----:B-12---:R-:W-:-:S05]  /*0520*/  IMAD.MOV.U32 R2, RZ, RZ, 0x6000 ;  /* 0x00006000ff027424 */ /* 0x006fca00078e00ff */
[----:B---3--:R-:W-:-:S04]  /*0530*/  LOP3.LUT R2, R3, 0x4000, R2, 0xd8, !PT ;  /* 0x0000400003027812 */ /* 0x008fc800078ed802 */
[----:B------:R-:W-:-:S05]  /*0540*/  LOP3.LUT R2, R2, 0x400000, RZ, 0xb8, !PT ;  /* 0x0040000002027812 */ /* 0x000fca00078eb8ff */
[----:B------:R3:W-:Y:S02]  /*0550*/  STS [UR8+0x8], R2 ;  /* 0x00000802ff007988 */ /* 0x0007e40008000808 */
.L_x_10:
[----:B------:R-:W-:Y:S05]  /*0560*/  BSYNC B0 ;  /* 0x0000000000007941 */ /* 0x000fea0003800000 */
.L_x_7:
[----:B-1234-:R-:W1:Y:S02]  /*0570*/  @!P2 LDS R2, [UR8+0x8] ;  /* 0x00000808ff02a984 */ /* 0x01ee640008000800 */
[----:B-1----:R-:W-:-:S05]  /*0580*/  @!P2 LOP3.LUT R2, R2, 0x8000, RZ, 0xb8, !PT ;  /* 0x000080000202a812 */ /* 0x002fca00078eb8ff */
[----:B------:R3:W-:Y:S02]  /*0590*/  @!P2 STS [UR8+0x8], R2 ;  /* 0x00000802ff00a988 */ /* 0x0007e40008000808 */
.L_x_11:
[----:B------:R-:W-:Y:S05]  /*05a0*/  BSYNC B1 ;  /* 0x0000000000017941 */ /* 0x000fea0003800000 */
.L_x_6:
[----:B------:R-:W-:Y:S05]  /*05b0*/  WARPSYNC.ALL ;  /* 0x0000000000007948 */ /* 0x000fea0003800000 */
[----:B------:R-:W4:Y:S02]  /*05c0*/  LDC R6, c[0x0][0x22c] ;  /* 0x00008b00ff067b82 */ /* 0x000f240000000800 */
[----:B----4-:R-:W-:Y:S01]  /*05d0*/  VIADD R6, R6, 0xffffffff ;  /* 0xffffffff06067836 */ /* 0x010fe20000000000 */
[----:B------:R-:W-:Y:S06]  /*05e0*/  @P0 BRA `(.L_x_12) ;  /* 0x0000000000280947 */ /* 0x000fec0003800000 */
[----:B-123--:R-:W1:Y:S01]  /*05f0*/  S2R R2, SR_LANEID ;  /* 0x0000000000027919 */ /* 0x00ee620000000000 */
[----:B------:R-:W-:Y:S05]  /*0600*/  WARPSYNC.ALL ;  /* 0x0000000000007948 */ /* 0x000fea0003800000 */
[----:B-1----:R-:W-:-:S05]  /*0610*/  IMAD.SHL.U32 R8, R2, 0x4, RZ ;  /* 0x0000000402087824 */ /* 0x002fca00078e00ff */
[----:B------:R-:W1:Y:S01]  /*0620*/  LDS R9, [R8+UR8] ;  /* 0x0000000808097984 */ /* 0x000e620008000800 */
[----:B------:R-:W-:-:S05]  /*0630*/  IADD3 R2, P1, R8, UR20, RZ ;  /* 0x0000001408027c10 */ /* 0x000fca000ff3e0ff */
[----:B------:R-:W-:-:S05]  /*0640*/  IMAD.X R3, RZ, RZ, UR21, P1 ;  /* 0x00000015ff037e24 */ /* 0x000fca00088e06ff */
[----:B-1----:R4:W5:Y:S01]  /*0650*/  ATOMG.E.EXCH.STRONG.GPU PT, RZ, [R2], R9 ;  /* 0x0000000902ff73a8 */ /* 0x00296200041ee100 */
[----:B------:R-:W-:-:S04]  /*0660*/  DEPBAR {5,4,3,2,1,0} ;  /* 0x0000003f0000791a */ /* 0x000fc80000000000 */
[----:B------:R4:W-:Y:S01]  /*0670*/  UTMACCTL.IV [UR20] ;  /* 0x00000000140079b9 */ /* 0x0009e20008000000 */
[----:B------:R-:W-:Y:S01]  /*0680*/  NOP ;  /* 0x0000000000007918 */ /* 0x000fe20000000000 */
.L_x_12:
[----:B------:R-:W-:Y:S05]  /*0690*/  @P0 BRA `(.L_x_13) ;  /* 0x00000000000c0947 */ /* 0x000fea0003800000 */
[----:B------:R0:W-:Y:S01]  /*06a0*/  UTMACMDFLUSH ;  /* 0x00000000000079b7 */ /* 0x0001e20000000000 */
[----:B------:R-:W-:Y:S05]  /*06b0*/  @P0 BRA `(.L_x_13) ;  /* 0x0000000000040947 */ /* 0x000fea0003800000 */
[----:B------:R-:W-:-:S04]  /*06c0*/  DEPBAR.LE SB0, 0x0 ;  /* 0x000080000000791a */ /* 0x000fc80000000000 */
.L_x_13:
[----:B------:R-:W-:Y:S05]  /*06d0*/  WARPSYNC.ALL ;  /* 0x0000000000007948 */ /* 0x000fea0003800000 */
[----:B-----5:R-:W-:Y:S06]  /*06e0*/  BAR.SYNC.DEFER_BLOCKING 0x0 ;  /* 0x0000000000007b1d */ /* 0x020fec0000010000 */
[----:B------:R-:W-:Y:S02]  /*06f0*/  BSSY B1, `(.L_x_14) ;  /* 0x000000b000017945 */ /* 0x000fe40003800000 */
[----:B------:R-:W-:Y:S06]  /*0700*/  BAR.SYNC.DEFER_BLOCKING 0x0 ;  /* 0x0000000000007b1d */ /* 0x000fec0000010000 */
[----:B------:R5:W-:Y:S01]  /*0710*/  @!P0 STS [R10], RZ ;  /* 0x000000ff0a008388 */ /* 0x000be20000000800 */
[----:B------:R-:W-:Y:S01]  /*0720*/  NOP ;  /* 0x0000000000007918 */ /* 0x000fe20000000000 */
[----:B------:R-:W-:Y:S05]  /*0730*/  @P2 BRA `(.L_x_15) ;  /* 0x0000000000182947 */ /* 0x000fea0003800000 */
[----:B-1234-:R-:W1:Y:S01]  /*0740*/  LDS R2, [UR8+0x8] ;  /* 0x00000808ff027984 */ /* 0x01ee620008000800 */
[----:B------:R-:W2:Y:S01]  /*0750*/  LDC.64 R8, c[0x0][0x218] ;  /* 0x00008600ff087b82 */ /* 0x000ea20000000a00 */
[----:B------:R-:W-:Y:S02]  /*0760*/  IMAD.MOV.U32 R3, RZ, RZ, 0x70 ;  /* 0x00000070ff037424 */ /* 0x000fe400078e00ff */
[----:B--2---:R2:W-:Y:S03]  /*0770*/  STS.64 [UR8], R8 ;  /* 0x00000008ff007988 */ /* 0x0045e60008000a08 */
[----:B-1----:R-:W-:-:S05]  /*0780*/  LOP3.LUT R2, R2, 0x10, R3, 0xd8, !PT ;  /* 0x0000001002027812 */ /* 0x002fca00078ed803 */
[----:B------:R2:W-:Y:S02]  /*0790*/  STS [UR8+0x8], R2 ;  /* 0x00000802ff007988 */ /* 0x0005e40008000808 */
.L_x_15:
[----:B----4-:R-:W-:Y:S05]  /*07a0*/  BSYNC B1 ;  /* 0x0000000000017941 */ /* 0x010fea0003800000 */
.L_x_14:
[----:B------:R-:W-:Y:S04]  /*07b0*/  BSSY B1, `(.L_x_16) ;  /* 0x000000a000017945 */ /* 0x000fe80003800000 */
[----:B------:R-:W-:Y:S05]  /*07c0*/  @P2 BRA `(.L_x_17) ;  /* 0x0000000000202947 */ /* 0x000fea0003800000 */
[----:B-123--:R-:W1:Y:S01]  /*07d0*/  LDS R2, [UR8+0x34] ;  /* 0x00003408ff027984 */ /* 0x00ee620008000800 */
[----:B------:R-:W-:Y:S02]  /*07e0*/  IMAD.MOV.U32 R3, RZ, RZ, 0x3f000000 ;  /* 0x3f000000ff037424 */ /* 0x000fe400078e00ff */
[----:B------:R-:W-:Y:S01]  /*07f0*/  @!P2 IMAD.MOV.U32 R8, RZ, RZ, 0x1f ;  /* 0x0000001fff08a424 */ /* 0x000fe200078e00ff */
[----:B------:R-:W2:Y:S02]  /*0800*/  @!P2 LDS R9, [UR8+0x38] ;  /* 0x00003808ff09a984 */ /* 0x000ea40008000800 */
[----:B-1----:R-:W-:Y:S02]  /*0810*/  LOP3.LUT R2, R2, 0xff000000, R3, 0xb8, !PT ;  /* 0xff00000002027812 */ /* 0x002fe400078eb803 */
[----:B--2---:R-:W-:-:S03]  /*0820*/  @!P2 LOP3.LUT R3, R9, 0xff, R8, 0xb8, !PT ;  /* 0x000000ff0903a812 */ /* 0x004fc600078eb808 */
[----:B------:R4:W-:Y:S04]  /*0830*/  STS [UR8+0x34], R2 ;  /* 0x00003402ff007988 */ /* 0x0009e80008000808 */
[----:B------:R4:W-:Y:S02]  /*0840*/  @!P2 STS [UR8+0x38], R3 ;  /* 0x00003803ff00a988 */ /* 0x0009e40008000808 */
.L_x_17:
[----:B------:R-:W-:Y:S05]  /*0850*/  BSYNC B1 ;  /* 0x0000000000017941 */ /* 0x000fea0003800000 */
.L_x_16:
[----:B------:R-:W-:Y:S04]  /*0860*/  BSSY B1, `(.L_x_18) ;  /* 0x0000004000017945 */ /* 0x000fe80003800000 */
[----:B------:R-:W-:Y:S05]  /*0870*/  @P2 BRA `(.L_x_19) ;  /* 0x0000000000082947 */ /* 0x000fea0003800000 */
[----:B------:R1:W-:Y:S04]  /*0880*/  STS [UR8+0x24], R11 ;  /* 0x0000240bff007988 */ /* 0x0003e80008000808 */
[----:B------:R1:W-:Y:S02]  /*0890*/  STS [UR8+0x20], R6 ;  /* 0x00002006ff007988 */ /* 0x0003e40008000808 */
.L_x_19:
[----:B------:R-:W-:Y:S05]  /*08a0*/  BSYNC B1 ;  /* 0x0000000000017941 */ /* 0x000fea0003800000 */
.L_x_18:
[----:B------:R-:W-:Y:S04]  /*08b0*/  BSSY B1, `(.L_x_20) ;  /* 0x000000e000017945 */ /* 0x000fe80003800000 */
[----:B------:R-:W-:Y:S05]  /*08c0*/  @P2 BRA `(.L_x_21) ;  /* 0x0000000000302947 */ /* 0x000fea0003800000 */
[----:B----4-:R-:W4:Y:S01]  /*08d0*/  LDS R3, [UR8+0x34] ;  /* 0x00003408ff037984 */ /* 0x010f220008000800 */
[----:B--2---:R-:W2:Y:S03]  /*08e0*/  LDC.64 R8, c[0x0][0x240] ;  /* 0x00009000ff087b82 */ /* 0x004ea60000000a00 */
[----:B-1-3--:R-:W1:Y:S01]  /*08f0*/  LDS R2, [UR8+0x1c] ;  /* 0x00001c08ff027984 */ /* 0x00ae620008000800 */
[C---:B--2---:R-:W-:Y:S01]  /*0900*/  SHF.L.U64.HI R9, R8.reuse, 0x1, R9 ;  /* 0x0000000108097819 */ /* 0x044fe20000010209 */
[----:B------:R-:W-:-:S03]  /*0910*/  IMAD.SHL.U32 R8, R8, 0x2, RZ ;  /* 0x0000000208087824 */ /* 0x000fc600078e00ff */
[--C-:B------:R-:W-:Y:S02]  /*0920*/  SHF.R.U32.HI R11, RZ, 0x4, R9.reuse ;  /* 0x00000004ff0b7819 */ /* 0x100fe40000011609 */
[----:B------:R-:W-:-:S05]  /*0930*/  SHF.R.U64 R8, R8, 0x4, R9 ;  /* 0x0000000408087819 */ /* 0x000fca0000001209 */
[----:B------:R2:W-:Y:S01]  /*0940*/  STS [UR8+0xc], R8 ;  /* 0x00000c08ff007988 */ /* 0x0005e20008000808 */
[----:B----4-:R-:W-:Y:S02]  /*0950*/  LOP3.LUT R3, R3, 0x7, RZ, 0xb8, !PT ;  /* 0x0000000703037812 */ /* 0x010fe400078eb8ff */
[----:B-1----:R-:W-:-:S03]  /*0960*/  LOP3.LUT R2, R2, 0xf, R11, 0xb8, !PT ;  /* 0x0000000f02027812 */ /* 0x002fc600078eb80b */
[----:B------:R2:W-:Y:S04]  /*0970*/  STS [UR8+0x34], R3 ;  /* 0x00003403ff007988 */ /* 0x0005e80008000808 */
[----:B------:R2:W-:Y:S02]  /*0980*/  STS [UR8+0x1c], R2 ;  /* 0x00001c02ff007988 */ /* 0x0005e40008000808 */
.L_x_21:
[----:B------:R-:W-:Y:S05]  /*0990*/  BSYNC B1 ;  /* 0x0000000000017941 */ /* 0x000fea0003800000 */
.L_x_20:
[----:B------:R-:W-:Y:S04]  /*09a0*/  BSSY B2, `(.L_x_22) ;  /* 0x000001a000027945 */ /* 0x000fe80003800000 */
[----:B------:R-:W-:Y:S04]  /*09b0*/  BSSY B1, `(.L_x_23) ;  /* 0x0000015000017945 */ /* 0x000fe80003800000 */
[----:B------:R-:W-:Y:S05]  /*09c0*/  @P2 BRA `(.L_x_24) ;  /* 0x0000000000202947 */ /* 0x000fea0003800000 */
[----:B-1234-:R-:W1:Y:S02]  /*09d0*/  LDS R2, [UR8+0x34] ;  /* 0x00003408ff027984 */ /* 0x01ee640008000800 */
[----:B-1----:R-:W-:-:S05]  /*09e0*/  LOP3.LUT R2, R2, 0x38, RZ, 0xb8, !PT ;  /* 0x0000003802027812 */ /* 0x002fca00078eb8ff */
[----:B------:R1:W-:Y:S01]  /*09f0*/  STS [UR8+0x34], R2 ;  /* 0x00003402ff007988 */ /* 0x0003e20008000808 */
[----:B------:R-:W-:Y:S05]  /*0a00*/  @P2 BRA `(.L_x_25) ;  /* 0x0000000000202947 */ /* 0x000fea0003800000 */
[----:B-1----:R-:W1:Y:S01]  /*0a10*/  LDS R2, [UR8+0x8] ;  /* 0x00000808ff027984 */ /* 0x002e620008000800 */
[----:B------:R-:W-:-:S05]  /*0a20*/  IMAD.MOV.U32 R3, RZ, RZ, 0x780 ;  /* 0x00000780ff037424 */ /* 0x000fca00078e00ff */
[----:B-1----:R-:W-:-:S05]  /*0a30*/  LOP3.LUT R2, R2, 0x500, R3, 0xd8, !PT ;  /* 0x0000050002027812 */ /* 0x002fca00078ed803 */
[----:B------:R1:W-:Y:S02]  /*0a40*/  STS [UR8+0x8], R2 ;  /* 0x00000802ff007988 */ /* 0x0003e40008000808 */
.L_x_24:
[----:B------:R-:W-:Y:S05]  /*0a50*/  @P2 BRA `(.L_x_26) ;  /* 0x0000000000282947 */ /* 0x000fea0003800000 */
[----:B-1234-:R-:W1:Y:S02]  /*0a60*/  LDS R2, [UR8+0x8] ;  /* 0x00000808ff027984 */ /* 0x01ee640008000800 */
[----:B-1----:R-:W-:-:S05]  /*0a70*/  LOP3.LUT R2, R2, 0x1800, RZ, 0xb8, !PT ;  /* 0x0000180002027812 */ /* 0x002fca00078eb8ff */
[----:B------:R2:W-:Y:S02]  /*0a80*/  STS [UR8+0x8], R2 ;  /* 0x00000802ff007988 */ /* 0x0005e40008000808 */
.L_x_25:
[----:B------:R-:W-:Y:S05]  /*0a90*/  @P2 BREAK B1 ;  /* 0x0000000000012942 */ /* 0x000fea0003800000 */
[----:B------:R-:W-:Y:S05]  /*0aa0*/  @P2 BRA `(.L_x_27) ;  /* 0x0000000000242947 */ /* 0x000fea0003800000 */
[----:B-12---:R-:W1:Y:S01]  /*0ab0*/  LDS R2, [UR8+0x8] ;  /* 0x00000808ff027984 */ /* 0x006e620008000800 */
[----:B------:R-:W-:-:S05]  /*0ac0*/  IMAD.MOV.U32 R3, RZ, RZ, 0x6000 ;  /* 0x00006000ff037424 */ /* 0x000fca00078e00ff */
[----:B-1----:R-:W-:-:S04]  /*0ad0*/  LOP3.LUT R2, R2, 0x6000, R3, 0xd8, !PT ;  /* 0x0000600002027812 */ /* 0x002fc800078ed803 */
[----:B------:R-:W-:-:S05]  /*0ae0*/  LOP3.LUT R2, R2, 0x400000, RZ, 0xb8, !PT ;  /* 0x0040000002027812 */ /* 0x000fca00078eb8ff */
[----:B------:R1:W-:Y:S02]  /*0af0*/  STS [UR8+0x8], R2 ;  /* 0x00000802ff007988 */ /* 0x0003e40008000808 */
.L_x_26:
[----:B------:R-:W-:Y:S05]  /*0b00*/  BSYNC B1 ;  /* 0x0000000000017941 */ /* 0x000fea0003800000 */
.L_x_23:
[----:B-1234-:R-:W1:Y:S02]  /*0b10*/  @!P2 LDS R2, [UR8+0x8] ;  /* 0x00000808ff02a984 */ /* 0x01ee640008000800 */
[----:B-1----:R-:W-:-:S05]  /*0b20*/  @!P2 LOP3.LUT R2, R2, 0x8000, RZ, 0xb8, !PT ;  /* 0x000080000202a812 */ /* 0x002fca00078eb8ff */
[----:B------:R3:W-:Y:S02]  /*0b30*/  @!P2 STS [UR8+0x8], R2 ;  /* 0x00000802ff00a988 */ /* 0x0007e40008000808 */
.L_x_27:
[----:B------:R-:W-:Y:S05]  /*0b40*/  BSYNC B2 ;  /* 0x0000000000027941 */ /* 0x000fea0003800000 */
.L_x_22:
[----:B------:R-:W-:Y:S05]  /*0b50*/  WARPSYNC.ALL ;  /* 0x0000000000007948 */ /* 0x000fea0003800000 */
[----:B------:R-:W-:-:S04]  /*0b60*/  UIADD3 UR23, UR4, 0x80, URZ ;  /* 0x0000008004177890 */ /* 0x000fc8000fffe03f */
[----:B------:R-:W-:-:S04]  /*0b70*/  UIADD3 UR22, UP0, UR23, UR24, URZ ;  /* 0x0000001817167290 */ /* 0x000fc8000ff1e03f */
[----:B------:R-:W-:Y:S01]  /*0b80*/  ULEA.HI.X.SX32 UR23, UR23, UR25, 0x1, UP0 ;  /* 0x0000001917177291 */ /* 0x000fe200080f0e3f */
[----:B------:R-:W-:Y:S11]  /*0b90*/  @P0 BRA `(.L_x_28) ;  /* 0x0000000000280947 */ /* 0x000ff60003800000 */
[----:B-123--:R-:W1:Y:S01]  /*0ba0*/  S2R R2, SR_LANEID ;  /* 0x0000000000027919 */ /* 0x00ee620000000000 */
[----:B------:R-:W-:Y:S05]  /*0bb0*/  WARPSYNC.ALL ;  /* 0x0000000000007948 */ /* 0x000fea0003800000 */
[----:B-1----:R-:W-:-:S05]  /*0bc0*/  IMAD.SHL.U32 R8, R2, 0x4, RZ ;  /* 0x0000000402087824 */ /* 0x002fca00078e00ff */
[----:B------:R-:W1:Y:S01]  /*0bd0*/  LDS R9, [R8+UR8] ;  /* 0x0000000808097984 */ /* 0x000e620008000800 */
[----:B------:R-:W-:-:S05]  /*0be0*/  IADD3 R2, P1, R8, UR22, RZ ;  /* 0x0000001608027c10 */ /* 0x000fca000ff3e0ff */
[----:B------:R-:W-:-:S05]  /*0bf0*/  IMAD.X R3, RZ, RZ, UR23, P1 ;  /* 0x00000017ff037e24 */ /* 0x000fca00088e06ff */
[----:B-1----:R4:W2:Y:S01]  /*0c00*/  ATOMG.E.EXCH.STRONG.GPU PT, RZ, [R2], R9 ;  /* 0x0000000902ff73a8 */ /* 0x0028a200041ee100 */
[----:B------:R-:W-:-:S04]  /*0c10*/  DEPBAR {5,4,3,2,1,0} ;  /* 0x0000003f0000791a */ /* 0x000fc80000000000 */
[----:B------:R4:W-:Y:S01]  /*0c20*/  UTMACCTL.IV [UR22] ;  /* 0x00000000160079b9 */ /* 0x0009e20008000000 */
[----:B------:R-:W-:Y:S01]  /*0c30*/  NOP ;  /* 0x0000000000007918 */ /* 0x000fe20000000000 */
.L_x_28:
[----:B------:R-:W-:Y:S05]  /*0c40*/  @P0 BRA `(.L_x_29) ;  /* 0x00000000000c0947 */ /* 0x000fea0003800000 */
[----:B------:R0:W-:Y:S01]  /*0c50*/  UTMACMDFLUSH ;  /* 0x00000000000079b7 */ /* 0x0001e20000000000 */
[----:B------:R-:W-:Y:S05]  /*0c60*/  @P0 BRA `(.L_x_29) ;  /* 0x0000000000040947 */ /* 0x000fea0003800000 */
[----:B------:R-:W-:-:S04]  /*0c70*/  DEPBAR.LE SB0, 0x0 ;  /* 0x000080000000791a */ /* 0x000fc80000000000 */
.L_x_29:
[----:B------:R-:W-:Y:S05]  /*0c80*/  WARPSYNC.ALL ;  /* 0x0000000000007948 */ /* 0x000fea0003800000 */
[----:B--2---:R-:W-:Y:S06]  /*0c90*/  BAR.SYNC.DEFER_BLOCKING 0x0 ;  /* 0x0000000000007b1d */ /* 0x004fec0000010000 */
[----:B------:R-:W-:Y:S02]  /*0ca0*/  BSSY B2, `(.L_x_30) ;  /* 0x000000b000027945 */ /* 0x000fe40003800000 */
[----:B------:R-:W-:Y:S06]  /*0cb0*/  BAR.SYNC.DEFER_BLOCKING 0x0 ;  /* 0x0000000000007b1d */ /* 0x000fec0000010000 */
[----:B------:R2:W-:Y:S01]  /*0cc0*/  @!P0 STS [R10], RZ ;  /* 0x000000ff0a008388 */ /* 0x0005e20000000800 */
[----:B------:R-:W-:Y:S01]  /*0cd0*/  NOP ;  /* 0x0000000000007918 */ /* 0x000fe20000000000 */
[----:B------:R-:W-:Y:S05]  /*0ce0*/  @P2 BRA `(.L_x_31) ;  /* 0x0000000000182947 */ /* 0x000fea0003800000 */
[----:B-1-34-:R-:W1:Y:S01]  /*0cf0*/  LDS R2, [UR8+0x8] ;  /* 0x00000808ff027984 */ /* 0x01ae620008000800 */
[----:B------:R-:W3:Y:S01]  /*0d00*/  LDC.64 R8, c[0x0][0x220] ;  /* 0x00008800ff087b82 */ /* 0x000ee20000000a00 */
[----:B------:R-:W-:Y:S02]  /*0d10*/  IMAD.MOV.U32 R3, RZ, RZ, 0x70 ;  /* 0x00000070ff037424 */ /* 0x000fe400078e00ff */
[----:B---3--:R3:W-:Y:S03]  /*0d20*/  STS.64 [UR8], R8 ;  /* 0x00000008ff007988 */ /* 0x0087e60008000a08 */
[----:B-1----:R-:W-:-:S05]  /*0d30*/  LOP3.LUT R2, R2, 0x10, R3, 0xd8, !PT ;  /* 0x0000001002027812 */ /* 0x002fca00078ed803 */
[----:B------:R3:W-:Y:S02]  /*0d40*/  STS [UR8+0x8], R2 ;  /* 0x00000802ff007988 */ /* 0x0007e40008000808 */
.L_x_31:
[----:B----4-:R-:W-:Y:S05]  /*0d50*/  BSYNC B2 ;  /* 0x0000000000027941 */ /* 0x010fea0003800000 */
.L_x_30:
[----:B------:R-:W-:Y:S04]  /*0d60*/  BSSY B3, `(.L_x_32) ;  /* 0x0000011000037945 */ /* 0x000fe80003800000 */
[----:B------:R-:W-:Y:S04]  /*0d70*/  BSSY B2, `(.L_x_33) ;  /* 0x000000e000027945 */ /* 0x000fe80003800000 */
[----:B------:R-:W-:Y:S05]  /*0d80*/  @P2 BRA `(.L_x_34) ;  /* 0x0000000000242947 */ /* 0x000fea0003800000 */
[----:B-1-3--:R-:W1:Y:S01]  /*0d90*/  LDS R2, [UR8+0x34] ;  /* 0x00003408ff027984 */ /* 0x00ae620008000800 */
[----:B------:R-:W-:-:S05]  /*0da0*/  IMAD.MOV.U32 R3, RZ, RZ, 0x3f000000 ;  /* 0x3f000000ff037424 */ /* 0x000fca00078e00ff */
[----:B-1----:R-:W-:-:S05]  /*0db0*/  LOP3.LUT R2, R2, 0xff000000, R3, 0xb8, !PT ;  /* 0xff00000002027812 */ /* 0x002fca00078eb803 */
[----:B------:R1:W-:Y:S01]  /*0dc0*/  STS [UR8+0x34], R2 ;  /* 0x00003402ff007988 */ /* 0x0003e20008000808 */
[----:B------:R-:W-:Y:S05]  /*0dd0*/  @P2 BRA `(.L_x_35) ;  /* 0x00000000001c2947 */ /* 0x000fea0003800000 */
[----:B-1----:R-:W1:Y:S01]  /*0de0*/  LDS R2, [UR8+0x38] ;  /* 0x00003808ff027984 */ /* 0x002e620008000800 */
[----:B------:R-:W-:-:S05]  /*0df0*/  IMAD.MOV.U32 R3, RZ, RZ, 0x7f ;  /* 0x0000007fff037424 */ /* 0x000fca00078e00ff */
[----:B-1----:R-:W-:-:S05]  /*0e00*/  LOP3.LUT R2, R2, 0xff, R3, 0xb8, !PT ;  /* 0x000000ff02027812 */ /* 0x002fca00078eb803 */
[----:B------:R4:W-:Y:S02]  /*0e10*/  STS [UR8+0x38], R2 ;  /* 0x00003802ff007988 */ /* 0x0009e40008000808 */
.L_x_34:
[----:B------:R-:W-:Y:S05]  /*0e20*/  @P2 BREAK B2 ;  /* 0x0000000000022942 */ /* 0x000fea0003800000 */
[----:B------:R-:W-:Y:S05]  /*0e30*/  @P2 BRA `(.L_x_36) ;  /* 0x00000000000c2947 */ /* 0x000fea0003800000 */
[----:B------:R1:W-:Y:S02]  /*0e40*/  STS [UR8+0x20], R6 ;  /* 0x00002006ff007988 */ /* 0x0003e40008000808 */
.L_x_35:
[----:B------:R-:W-:Y:S05]  /*0e50*/  BSYNC B2 ;  /* 0x0000000000027941 */ /* 0x000fea0003800000 */
.L_x_33:
[----:B------:R1:W-:Y:S02]  /*0e60*/  @!P2 STS [UR8+0x24], R5 ;  /* 0x00002405ff00a988 */ /* 0x0003e40008000808 */
.L_x_36:
[----:B------:R-:W-:Y:S05]  /*0e70*/  BSYNC B3 ;  /* 0x0000000000037941 */ /* 0x000fea0003800000 */
.L_x_32:
[----:B------:R-:W-:Y:S05]  /*0e80*/  WARPSYNC.ALL ;  /* 0x0000000000007948 */ /* 0x000fea0003800000 */
[----:B------:R-:W-:Y:S04]  /*0e90*/  BSSY B3, `(.L_x_37) ;  /* 0x000000e000037945 */ /* 0x000fe80003800000 */
[----:B------:R-:W-:Y:S05]  /*0ea0*/  @P2 BRA `(.L_x_38) ;  /* 0x0000000000302947 */ /* 0x000fea0003800000 */
[----:B------:R-:W5:Y:S01]  /*0eb0*/  LDS R3, [UR8+0x34] ;  /* 0x00003408ff037984 */ /* 0x000f620008000800 */
[----:B---3--:R-:W3:Y:S03]  /*0ec0*/  LDC.64 R8, c[0x0][0x248] ;  /* 0x00009200ff087b82 */ /* 0x008ee60000000a00 */
[----:B-1--4-:R-:W1:Y:S01]  /*0ed0*/  LDS R2, [UR8+0x1c] ;  /* 0x00001c08ff027984 */ /* 0x012e620008000800 */
[C---:B---3--:R-:W-:Y:S01]  /*0ee0*/  SHF.L.U64.HI R6, R8.reuse, 0x1, R9 ;  /* 0x0000000108067819 */ /* 0x048fe20000010209 */
[----:B------:R-:W-:-:S03]  /*0ef0*/  IMAD.SHL.U32 R5, R8, 0x2, RZ ;  /* 0x0000000208057824 */ /* 0x000fc600078e00ff */
[--C-:B------:R-:W-:Y:S02]  /*0f00*/  SHF.R.U32.HI R9, RZ, 0x4, R6.reuse ;  /* 0x00000004ff097819 */ /* 0x100fe40000011606 */
[----:B------:R-:W-:-:S05]  /*0f10*/  SHF.R.U64 R5, R5, 0x4, R6 ;  /* 0x0000000405057819 */ /* 0x000fca0000001206 */
[----:B------:R3:W-:Y:S01]  /*0f20*/  STS [UR8+0xc], R5 ;  /* 0x00000c05ff007988 */ /* 0x0007e20008000808 */
[----:B-----5:R-:W-:Y:S02]  /*0f30*/  LOP3.LUT R3, R3, 0x7, RZ, 0xb8, !PT ;  /* 0x0000000703037812 */ /* 0x020fe400078eb8ff */
[----:B-1----:R-:W-:-:S03]  /*0f40*/  LOP3.LUT R2, R2, 0xf, R9, 0xb8, !PT ;  /* 0x0000000f02027812 */ /* 0x002fc600078eb809 */
[----:B------:R3:W-:Y:S04]  /*0f50*/  STS [UR8+0x34], R3 ;  /* 0x00003403ff007988 */ /* 0x0007e80008000808 */
[----:B------:R3:W-:Y:S02]  /*0f60*/  STS [UR8+0x1c], R2 ;  /* 0x00001c02ff007988 */ /* 0x0007e40008000808 */
.L_x_38:
[----:B------:R-:W-:Y:S05]  /*0f70*/  BSYNC B3 ;  /* 0x0000000000037941 */ /* 0x000fea0003800000 */
.L_x_37:
[----:B------:R-:W-:Y:S04]  /*0f80*/  BSSY B3, `(.L_x_39) ;  /* 0x000001a000037945 */ /* 0x000fe80003800000 */
[----:B------:R-:W-:Y:S04]  /*0f90*/  BSSY B4, `(.L_x_40) ;  /* 0x0000015000047945 */ /* 0x000fe80003800000 */
[----:B------:R-:W-:Y:S05]  /*0fa0*/  @P2 BRA `(.L_x_41) ;  /* 0x0000000000202947 */ /* 0x000fea0003800000 */
[----:B-1-34-:R-:W1:Y:S02]  /*0fb0*/  LDS R2, [UR8+0x34] ;  /* 0x00003408ff027984 */ /* 0x01ae640008000800 */
[----:B-1----:R-:W-:-:S05]  /*0fc0*/  LOP3.LUT R2, R2, 0x38, RZ, 0xb8, !PT ;  /* 0x0000003802027812 */ /* 0x002fca00078eb8ff */
[----:B------:R1:W-:Y:S01]  /*0fd0*/  STS [UR8+0x34], R2 ;  /* 0x00003402ff007988 */ /* 0x0003e20008000808 */
[----:B------:R-:W-:Y:S05]  /*0fe0*/  @P2 BRA `(.L_x_42) ;  /* 0x0000000000202947 */ /* 0x000fea0003800000 */
[----:B-1----:R-:W1:Y:S01]  /*0ff0*/  LDS R2, [UR8+0x8] ;  /* 0x00000808ff027984 */ /* 0x002e620008000800 */
[----:B------:R-:W-:-:S05]  /*1000*/  IMAD.MOV.U32 R3, RZ, RZ, 0x780 ;  /* 0x00000780ff037424 */ /* 0x000fca00078e00ff */
[----:B-1----:R-:W-:-:S05]  /*1010*/  LOP3.LUT R2, R2, 0x500, R3, 0xd8, !PT ;  /* 0x0000050002027812 */ /* 0x002fca00078ed803 */
[----:B------:R1:W-:Y:S02]  /*1020*/  STS [UR8+0x8], R2 ;  /* 0x00000802ff007988 */ /* 0x0003e40008000808 */
.L_x_41:
[----:B------:R-:W-:Y:S05]  /*1030*/  @P2 BRA `(.L_x_43) ;  /* 0x0000000000282947 */ /* 0x000fea0003800000 */
[----:B-1-34-:R-:W1:Y:S02]  /*1040*/  LDS R2, [UR8+0x8] ;  /* 0x00000808ff027984 */ /* 0x01ae640008000800 */
[----:B-1----:R-:W-:-:S05]  /*1050*/  LOP3.LUT R2, R2, 0x1800, RZ, 0xb8, !PT ;  /* 0x0000180002027812 */ /* 0x002fca00078eb8ff */
[----:B------:R3:W-:Y:S02]  /*1060*/  STS [UR8+0x8], R2 ;  /* 0x00000802ff007988 */ /* 0x0007e40008000808 */
.L_x_42:
[----:B------:R-:W-:Y:S05]  /*1070*/  @P2 BREAK B4 ;  /* 0x0000000000042942 */ /* 0x000fea0003800000 */
[----:B------:R-:W-:Y:S05]  /*1080*/  @P2 BRA `(.L_x_44) ;  /* 0x0000000000242947 */ /* 0x000fea0003800000 */
[----:B-1-3--:R-:W1:Y:S01]  /*1090*/  LDS R2, [UR8+0x8] ;  /* 0x00000808ff027984 */ /* 0x00ae620008000800 */
[----:B------:R-:W-:-:S05]  /*10a0*/  IMAD.MOV.U32 R3, RZ, RZ, 0x6000 ;  /* 0x00006000ff037424 */ /* 0x000fca00078e00ff */
[----:B-1----:R-:W-:-:S04]  /*10b0*/  LOP3.LUT R2, R2, 0x6000, R3, 0xd8, !PT ;  /* 0x0000600002027812 */ /* 0x002fc800078ed803 */
[----:B------:R-:W-:-:S05]  /*10c0*/  LOP3.LUT R2, R2, 0x400000, RZ, 0xb8, !PT ;  /* 0x0040000002027812 */ /* 0x000fca00078eb8ff */
[----:B------:R1:W-:Y:S02]  /*10d0*/  STS [UR8+0x8], R2 ;  /* 0x00000802ff007988 */ /* 0x0003e40008000808 */
.L_x_43:
[----:B------:R-:W-:Y:S05]  /*10e0*/  BSYNC B4 ;  /* 0x0000000000047941 */ /* 0x000fea0003800000 */
.L_x_40:
[----:B-1-34-:R-:W1:Y:S02]  /*10f0*/  @!P2 LDS R2, [UR8+0x8] ;  /* 0x00000808ff02a984 */ /* 0x01ae640008000800 */
[----:B-1----:R-:W-:-:S05]  /*1100*/  @!P2 LOP3.LUT R2, R2, 0x8000, RZ, 0xb8, !PT ;  /* 0x000080000202a812 */ /* 0x002fca00078eb8ff */
[----:B------:R4:W-:Y:S02]  /*1110*/  @!P2 STS [UR8+0x8], R2 ;  /* 0x00000802ff00a988 */ /* 0x0009e40008000808 */
.L_x_44:
[----:B------:R-:W-:Y:S05]  /*1120*/  BSYNC B3 ;  /* 0x0000000000037941 */ /* 0x000fea0003800000 */
.L_x_39:
[----:B------:R-:W-:Y:S05]  /*1130*/  WARPSYNC.ALL ;  /* 0x0000000000007948 */ /* 0x000fea0003800000 */
[----:B------:R-:W-:Y:S01]  /*1140*/  UIADD3 UR4, UR4, 0x100, URZ ;  /* 0x0000010004047890 */ /* 0x000fe2000fffe03f */
[----:B------:R-:W-:Y:S01]  /*1150*/  ISETP.GE.AND P1, PT, R12, 0x1, PT ;  /* 0x000000010c00780c */ /* 0x000fe20003f26270 */
[----:B------:R-:W-:Y:S01]  /*1160*/  IMAD.MOV.U32 R88, RZ, RZ, RZ ;  /* 0x000000ffff587224 */ /* 0x000fe200078e00ff */
[----:B------:R-:W-:Y:S01]  /*1170*/  SHF.R.U32.HI R8, RZ, 0x5, R0 ;  /* 0x00000005ff087819 */ /* 0x000fe20000011600 */
[----:B------:R-:W-:-:S04]  /*1180*/  UIADD3 UR24, UP0, UR4, UR24, URZ ;  /* 0x0000001804187290 */ /* 0x000fc8000ff1e03f */
[----:B------:R-:W-:Y:S01]  /*1190*/  ULEA.HI.X.SX32 UR25, UR4, UR25, 0x1, UP0 ;  /* 0x0000001904197291 */ /* 0x000fe200080f0e3f */
[----:B------:R-:W-:Y:S11]  /*11a0*/  @P0 BRA `(.L_x_45) ;  /* 0x0000000000280947 */ /* 0x000ff60003800000 */
[----:B-1-34-:R-:W1:Y:S01]  /*11b0*/  S2R R2, SR_LANEID ;  /* 0x0000000000027919 */ /* 0x01ae620000000000 */
[----:B------:R-:W-:Y:S05]  /*11c0*/  WARPSYNC.ALL ;  /* 0x0000000000007948 */ /* 0x000fea0003800000 */
[----:B-1----:R-:W-:-:S05]  /*11d0*/  IMAD.SHL.U32 R6, R2, 0x4, RZ ;  /* 0x0000000402067824 */ /* 0x002fca00078e00ff */
[----:B------:R-:W1:Y:S01]  /*11e0*/  LDS R5, [R6+UR8] ;  /* 0x0000000806057984 */ /* 0x000e620008000800 */
[----:B------:R-:W-:-:S05]  /*11f0*/  IADD3 R2, P3, R6, UR24, RZ ;  /* 0x0000001806027c10 */ /* 0x000fca000ff7e0ff */
[----:B------:R-:W-:-:S05]  /*1200*/  IMAD.X R3, RZ, RZ, UR25, P3 ;  /* 0x00000019ff037e24 */ /* 0x000fca00098e06ff */
[----:B-1----:R1:W3:Y:S01]  /*1210*/  ATOMG.E.EXCH.STRONG.GPU PT, RZ, [R2], R5 ;  /* 0x0000000502ff73a8 */ /* 0x0022e200041ee100 */
[----:B------:R-:W-:-:S04]  /*1220*/  DEPBAR {5,4,3,2,1,0} ;  /* 0x0000003f0000791a */ /* 0x000fc80000000000 */
[----:B------:R1:W-:Y:S01]  /*1230*/  UTMACCTL.IV [UR24] ;  /* 0x00000000180079b9 */ /* 0x0003e20008000000 */
[----:B------:R-:W-:Y:S01]  /*1240*/  NOP ;  /* 0x0000000000007918 */ /* 0x000fe20000000000 */
.L_x_45:
[----:B------:R-:W-:Y:S05]  /*1250*/  @P0 BRA `(.L_x_46) ;  /* 0x00000000000c0947 */ /* 0x000fea0003800000 */
[----:B------:R0:W-:Y:S01]  /*1260*/  UTMACMDFLUSH ;  /* 0x00000000000079b7 */ /* 0x0001e20000000000 */
[----:B------:R-:W-:Y:S05]  /*1270*/  @P0 BRA `(.L_x_46) ;  /* 0x0000000000040947 */ /* 0x000fea0003800000 */
[----:B------:R-:W-:-:S04]  /*1280*/  DEPBAR.LE SB0, 0x0 ;  /* 0x000080000000791a */ /* 0x000fc80000000000 */
.L_x_46:
[----:B------:R-:W-:Y:S05]  /*1290*/  WARPSYNC.ALL ;  /* 0x0000000000007948 */ /* 0x000fea0003800000 */
[----:B---3--:R-:W-:Y:S01]  /*12a0*/  BAR.SYNC.DEFER_BLOCKING 0x0 ;  /* 0x0000000000007b1d */ /* 0x008fe20000010000 */
[----:B------:R-:W-:Y:S01]  /*12b0*/  R2UR UR31, R8 ;  /* 0x00000000081f72ca */ /* 0x000fe200000e0000 */
[----:B------:R-:W-:Y:S01]  /*12c0*/  USHF.L.U32 UR30, UR40, 0x7, URZ ;  /* 0x00000007281e7899 */ /* 0x000fe2000800063f */
[----:B------:R-:W-:Y:S01]  /*12d0*/  IMAD.MOV.U32 R89, RZ, RZ, RZ ;  /* 0x000000ffff597224 */ /* 0x000fe200078e00ff */
[----:B------:R-:W-:Y:S01]  /*12e0*/  USHF.L.U32 UR11, UR41, 0x7, URZ ;  /* 0x00000007290b7899 */ /* 0x000fe2000800063f */
[----:B------:R-:W-:Y:S01]  /*12f0*/  CS2R R90, SRZ ;  /* 0x00000000005a7805 */ /* 0x000fe2000001ff00 */
[----:B------:R-:W-:Y:S01]  /*1300*/  VOTEU.ALL UP0, P2 ;  /* 0x00000000003f7886 */ /* 0x000fe20001000000 */
[----:B------:R-:W-:Y:S01]  /*1310*/  UMOV UR4, 0x1 ;  /* 0x0000000100047882 */ /* 0x000fe20000000000 */
[----:B------:R-:W-:-:S02]  /*1320*/  CS2R R92, SRZ ;  /* 0x00000000005c7805 */ /* 0x000fc4000001ff00 */
[----:B------:R-:W-:Y:S02]  /*1330*/  CS2R R94, SRZ ;  /* 0x00000000005e7805 */ /* 0x000fe4000001ff00 */
[----:B------:R-:W-:Y:S01]  /*1340*/  CS2R R96, SRZ ;  /* 0x0000000000607805 */ /* 0x000fe2000001ff00 */
[----:B------:R-:W-:-:S04]  /*1350*/  @!UP0 UIADD3 UR4, -UR4, 0x100000, URZ ;  /* 0x0010000004048890 */ /* 0x000fc8000fffe13f */
[----:B------:R-:W-:Y:S02]  /*1360*/  @!UP0 USHF.L.U32 UR5, UR4, 0xb, URZ ;  /* 0x0000000b04058899 */ /* 0x000fe4000800063f */
[----:B------:R-:W-:Y:S01]  /*1370*/  @!UP0 USHF.L.U32 UR4, UR4, 0x1, URZ ;  /* 0x0000000104048899 */ /* 0x000fe2000800063f */
[----:B------:R-:W-:Y:S01]  /*1380*/  CS2R R98, SRZ ;  /* 0x0000000000627805 */ /* 0x000fe2000001ff00 */
[----:B------:R-:W-:Y:S01]  /*1390*/  VOTEU.ALL UP0, P2 ;  /* 0x00000000003f7886 */ /* 0x000fe20001000000 */
[----:B------:R-:W-:Y:S02]  /*13a0*/  CS2R R100, SRZ ;  /* 0x0000000000647805 */ /* 0x000fe4000001ff00 */
[----:B------:R-:W-:Y:S02]  /*13b0*/  CS2R R102, SRZ ;  /* 0x0000000000667805 */ /* 0x000fe4000001ff00 */
[----:B------:R-:W-:Y:S02]  /*13c0*/  CS2R R104, SRZ ;  /* 0x0000000000687805 */ /* 0x000fe4000001ff00 */
[----:B------:R-:W-:-:S02]  /*13d0*/  CS2R R106, SRZ ;  /* 0x00000000006a7805 */ /* 0x000fc4000001ff00 */
[----:B------:R-:W-:Y:S02]  /*13e0*/  CS2R R108, SRZ ;  /* 0x00000000006c7805 */ /* 0x000fe4000001ff00 */
[----:B------:R-:W-:Y:S02]  /*13f0*/  CS2R R110, SRZ ;  /* 0x00000000006e7805 */ /* 0x000fe4000001ff00 */
[----:B------:R-:W-:Y:S02]  /*1400*/  CS2R R112, SRZ ;  /* 0x0000000000707805 */ /* 0x000fe4000001ff00 */
[----:B------:R-:W-:Y:S02]  /*1410*/  CS2R R114, SRZ ;  /* 0x0000000000727805 */ /* 0x000fe4000001ff00 */
[----:B------:R-:W-:Y:S02]  /*1420*/  CS2R R116, SRZ ;  /* 0x0000000000747805 */ /* 0x000fe4000001ff00 */
[----:B------:R-:W-:Y:S01]  /*1430*/  CS2R R118, SRZ ;  /* 0x0000000000767805 */ /* 0x000fe2000001ff00 */
[----:B------:R-:W3:Y:S02]  /*1440*/  FENCE.VIEW.ASYNC.S ;  /* 0x00000000000073c6 */ /* 0x000ee40000000000 */
[----:B---3--:R3:W1:Y:S01]  /*1450*/  @!UP0 SYNCS.EXCH.64 URZ, [UR8+0x4000], UR4 ;  /* 0x00400004083f85b2 */ /* 0x0086620008000100 */
[----:B------:R-:W-:-:S02]  /*1460*/  CS2R R120, SRZ ;  /* 0x0000000000787805 */ /* 0x000fc4000001ff00 */
[----:B------:R-:W-:Y:S02]  /*1470*/  CS2R R122, SRZ ;  /* 0x00000000007a7805 */ /* 0x000fe4000001ff00 */
[----:B------:R-:W-:Y:S02]  /*1480*/  CS2R R124, SRZ ;  /* 0x00000000007c7805 */ /* 0x000fe4000001ff00 */
        /* <DEDUP_REMOVED lines=44> */
[----:B------:R-:W-:Y:S01]  /*1750*/  CS2R R86, SRZ ;  /* 0x0000000000567805 */ /* 0x000fe2000001ff00 */
[----:B-1----:R-:W-:Y:S06]  /*1760*/  @!P1 BRA `(.L_x_47) ;  /* 0x0000000800089947 */ /* 0x002fec0003800000 */
[----:B------:R-:W-:Y:S01]  /*1770*/  USHF.R.U32.HI UR12, URZ, 0x4, UR8 ;  /* 0x000000043f0c7899 */ /* 0x000fe20008011608 */
[----:B------:R-:W-:Y:S01]  /*1780*/  CS2R R88, SRZ ;  /* 0x0000000000587805 */ /* 0x000fe2000001ff00 */
[----:B---3--:R-:W-:Y:S01]  /*1790*/  UIADD3 UR4, UR8, 0x2000, URZ ;  /* 0x0000200008047890 */ /* 0x008fe2000fffe03f */
[----:B------:R-:W-:Y:S01]  /*17a0*/  CS2R R90, SRZ ;  /* 0x00000000005a7805 */ /* 0x000fe2000001ff00 */
[----:B------:R-:W-:Y:S01]  /*17b0*/  USGXT.U32 UR12, UR12, 0xe ;  /* 0x0000000e0c0c789a */ /* 0x000fe20008000000 */
[----:B------:R-:W-:Y:S01]  /*17c0*/  CS2R R92, SRZ ;  /* 0x00000000005c7805 */ /* 0x000fe2000001ff00 */
[----:B------:R-:W-:Y:S01]  /*17d0*/  USHF.R.U32.HI UR4, URZ, 0x4, UR4 ;  /* 0x000000043f047899 */ /* 0x000fe20008011604 */
[----:B------:R-:W-:Y:S01]  /*17e0*/  CS2R R94, SRZ ;  /* 0x00000000005e7805 */ /* 0x000fe2000001ff00 */
[----:B------:R-:W-:Y:S01]  /*17f0*/  UIADD3 UR9, UP0, UR12, 0x2, URZ ;  /* 0x000000020c097890 */ /* 0x000fe2000ff1e03f */
[----:B------:R-:W-:Y:S01]  /*1800*/  CS2R R96, SRZ ;  /* 0x0000000000607805 */ /* 0x000fe2000001ff00 */
[----:B------:R-:W-:Y:S01]  /*1810*/  UMOV UR5, URZ ;  /* 0x0000003f00057c82 */ /* 0x000fe20008000000 */
[----:B------:R-:W-:Y:S01]  /*1820*/  USGXT.U32 UR4, UR4, 0xe ;  /* 0x0000000e0404789a */ /* 0x000fe20008000000 */
[----:B------:R-:W-:Y:S01]  /*1830*/  CS2R R98, SRZ ;  /* 0x0000000000627805 */ /* 0x000fe2000001ff00 */
[----:B------:R-:W-:Y:S01]  /*1840*/  UIADD3.X UR10, UR5, -0x7fffffe0, URZ, UP0, !UPT ;  /* 0x80000020050a7890 */ /* 0x000fe200087fe43f */
[----:B------:R-:W-:Y:S01]  /*1850*/  CS2R R100, SRZ ;  /* 0x0000000000647805 */ /* 0x000fe2000001ff00 */
[----:B------:R-:W-:Y:S01]  /*1860*/  UMOV UR6, 0x1000080 ;  /* 0x0100008000067882 */ /* 0x000fe20000000000 */
[----:B------:R-:W-:Y:S01]  /*1870*/  UMOV UR7, 0x40000040 ;  /* 0x4000004000077882 */ /* 0x000fe20000000000 */
        /* <DEDUP_REMOVED lines=54> */
[----:B------:R-:W-:Y:S01]  /*1be0*/  ULOP3.LUT UR14, UR4, 0x1000000, URZ, 0xfc, !UPT ;  /* 0x01000000040e7892 */ /* 0x000fe2000f8efc3f */
[----:B------:R-:W-:Y:S01]  /*1bf0*/  CS2R R82, SRZ ;  /* 0x0000000000527805 */ /* 0x000fe2000001ff00 */
[----:B------:R-:W-:Y:S01]  /*1c00*/  UIADD3.64 UR6, UR4, UR6, URZ ;  /* 0x0000000604067297 */ /* 0x000fe2000fffe03f */
[----:B------:R-:W-:-:S02]  /*1c10*/  CS2R R84, SRZ ;  /* 0x0000000000547805 */ /* 0x000fc4000001ff00 */
[----:B------:R-:W-:Y:S01]  /*1c20*/  CS2R R86, SRZ ;  /* 0x0000000000567805 */ /* 0x000fe2000001ff00 */
[----:B------:R-:W-:Y:S01]  /*1c30*/  UMOV UR4, UR9 ;  /* 0x0000000900047c82 */ /* 0x000fe20008000000 */
[----:B------:R-:W-:Y:S01]  /*1c40*/  UMOV UR5, UR10 ;  /* 0x0000000a00057c82 */ /* 0x000fe20008000000 */
[----:B------:R-:W-:Y:S01]  /*1c50*/  UMOV UR10, URZ ;  /* 0x0000003f000a7c82 */ /* 0x000fe20008000000 */
[----:B------:R-:W-:Y:S02]  /*1c60*/  UIADD3.64 UR32, UR4, 0xfe, URZ ;  /* 0x000000fe04207897 */ /* 0x000fe4000fffe03f */
[----:B------:R-:W-:Y:S01]  /*1c70*/  UIADD3.64 UR36, UR4, 0x100, URZ ;  /* 0x0000010004247897 */ /* 0x000fe2000fffe03f */
[----:B------:R-:W-:-:S11]  /*1c80*/  UMOV UR15, 0x40000040 ;  /* 0x40000040000f7882 */ /* 0x000fd60000000000 */
.L_x_49:
[----:B------:R-:W-:Y:S01]  /*1c90*/  BAR.SYNC.DEFER_BLOCKING 0x0 ;  /* 0x0000000000007b1d */ /* 0x000fe20000010000 */
[----:B----4-:R-:W-:Y:S01]  /*1ca0*/  @!P2 IMAD.MOV.U32 R2, RZ, RZ, 0x4000 ;  /* 0x00004000ff02a424 */ /* 0x010fe200078e00ff */
[----:B------:R-:W-:Y:S02]  /*1cb0*/  ELECT P0, URZ, PT ;  /* 0x00000000003f782f */ /* 0x000fe40003800000 */
[----:B------:R-:W-:Y:S02]  /*1cc0*/  ELECT P1, URZ, PT ;  /* 0x00000000003f782f */ /* 0x000fe40003820000 */
[C---:B------:R-:W-:Y:S01]  /*1cd0*/  ISETP.LT.U32.AND P0, PT, R4.reuse, 0x20, P0 ;  /* 0x000000200400780c */ /* 0x040fe20000701070 */
[----:B------:R-:W-:Y:S01]  /*1ce0*/  ULOP3.LUT UR18, UR31, 0x1, URZ, 0xc0, !UPT ;  /* 0x000000011f127892 */ /* 0x000fe2000f8ec03f */
[----:B------:R-:W-:Y:S01]  /*1cf0*/  ISETP.LT.U32.AND P1, PT, R4, 0x40, P1 ;  /* 0x000000400400780c */ /* 0x000fe20000f21070 */
[----:B------:R-:W-:Y:S01]  /*1d00*/  UMOV UR19, UR10 ;  /* 0x0000000a00137c82 */ /* 0x000fe20008000000 */
[----:B------:R-:W-:Y:S01]  /*1d10*/  UMOV UR13, 0x80000020 ;  /* 0x80000020000d7882 */ /* 0x000fe20000000000 */
[----:B------:R-:W-:-:S02]  /*1d20*/  ULEA UR16, UR18, UR8, 0xc ;  /* 0x0000000812107291 */ /* 0x000fc4000f8e603f */
[----:B------:R-:W-:-:S06]  /*1d30*/  ULEA UR18, UR18, UR30, 0x6 ;  /* 0x0000001e12127291 */ /* 0x000fcc000f8e303f */
[----:B------:R-:W-:Y:S01]  /*1d40*/  VOTEU.ANY UP0, P0 ;  /* 0x00000000003f7886 */ /* 0x000fe20000000100 */
[----:B------:R-:W-:Y:S01]  /*1d50*/  VOTEU.ANY UP2, P0 ;  /* 0x00000000003f7886 */ /* 0x000fe20000040100 */
[----:B------:R-:W-:Y:S01]  /*1d60*/  VOTEU.ANY UP1, P1 ;  /* 0x00000000003f7886 */ /* 0x000fe20000820100 */
[----:B------:R-:W-:Y:S01]  /*1d70*/  VOTEU.ANY UP3, P1 ;  /* 0x00000000003f7886 */ /* 0x000fe20000860100 */
[----:B------:R1:W-:Y:S01]  /*1d80*/  @!P2 SYNCS.ARRIVE.TRANS64 RZ, [UR8+0x4000], R2 ;  /* 0x00400002ffffa9a7 */ /* 0x0003e20008000008 */
[----:B------:R3:W-:Y:S06]  /*1d90*/  MEMBAR.ALL.CTA ;  /* 0x0000000000007992 */ /* 0x0007ec0000008000 */
[----:B---3--:R-:W3:Y:S01]  /*1da0*/  FENCE.VIEW.ASYNC.S ;  /* 0x00000000000073c6 */ /* 0x008ee20000000000 */
[----:B------:R-:W-:Y:S01]  /*1db0*/  @UP0 UIADD3 UR9, UR8, 0x4000, URZ ;  /* 0x0000400008090890 */ /* 0x000fe2000fffe03f */
[----:B------:R-:W-:Y:S01]  /*1dc0*/  @UP0 UMOV UR26, UR20 ;  /* 0x00000014001a0c82 */ /* 0x000fe20008000000 */
[----:B------:R-:W-:Y:S01]  /*1dd0*/  @UP0 UMOV UR27, UR21 ;  /* 0x00000015001b0c82 */ /* 0x000fe20008000000 */
[----:B------:R-:W-:-:S02]  /*1de0*/  @UP1 UIADD3 UR16, UR16, 0x2000, URZ ;  /* 0x0000200010101890 */ /* 0x000fc4000fffe03f */
[----:B------:R-:W-:Y:S01]  /*1df0*/  @UP1 UIADD3 UR17, UR8, 0x4000, URZ ;  /* 0x0000400008111890 */ /* 0x000fe2000fffe03f */
[----:B-1----:R-:W-:Y:S01]  /*1e00*/  SHF.L.U32 R2, R7, 0x1f, RZ ;  /* 0x0000001f07027819 */ /* 0x002fe200000006ff */
[----:B------:R-:W-:Y:S01]  /*1e10*/  @UP1 UMOV UR28, UR22 ;  /* 0x00000016001c1c82 */ /* 0x000fe20008000000 */
[----:B------:R-:W-:Y:S01]  /*1e20*/  @UP1 UMOV UR29, UR23 ;  /* 0x00000017001d1c82 */ /* 0x000fe20008000000 */
[----:B---3--:R-:W-:Y:S06]  /*1e30*/  BAR.SYNC.DEFER_BLOCKING 0x0 ;  /* 0x0000000000007b1d */ /* 0x008fec0000010000 */
[----:B------:R1:W-:Y:S02]  /*1e40*/  @UP2 UTMALDG.2D [UR8], [UR26] ;  /* 0x000000081a0025b4 */ /* 0x0003e40008008000 */
[----:B------:R-:W-:Y:S06]  /*1e50*/  BAR.SYNC.DEFER_BLOCKING 0x0 ;  /* 0x0000000000007b1d */ /* 0x000fec0000010000 */
[----:B------:R1:W-:Y:S02]  /*1e60*/  @UP3 UTMALDG.2D [UR16], [UR28] ;  /* 0x000000101c0035b4 */ /* 0x0003e40008008000 */
[----:B------:R-:W-:Y:S06]  /*1e70*/  BAR.SYNC.DEFER_BLOCKING 0x0 ;  /* 0x0000000000007b1d */ /* 0x000fec0000010000 */
[----:B------:R-:W3:Y:S02]  /*1e80*/  SYNCS.PHASECHK.TRANS64.TRYWAIT P0, [UR8+0x4000], R2 ;  /* 0x00400002ff0075a7 */ /* 0x000ee40008000148 */
[----:B-1-3--:R-:W-:Y:S05]  /*1e90*/  @!P0 BRA `(.L_x_48) ;  /* 0x00000008000c8947 */ /* 0x00afea0003800000 */
.L_x_50:
[----:B------:R-:W-:Y:S02]  /*1ea0*/  WARPGROUP.DEPBAR.LE gsb0, 0x0 ;  /* 0x00008000000079c5 */ /* 0x000fe40000010000 */
[----:B------:R-:W-:Y:S01]  /*1eb0*/  WARPGROUP.ARRIVE ;  /* 0x00000000000079c5 */ /* 0x000fe20000000000 */
[----:B------:R-:W-:Y:S01]  /*1ec0*/  UMOV UR34, UR14 ;  /* 0x0000000e00227c82 */ /* 0x000fe20008000000 */
[----:B------:R-:W-:Y:S01]  /*1ed0*/  UMOV UR35, UR15 ;  /* 0x0000000f00237c82 */ /* 0x000fe20008000000 */
[----:B------:R-:W1:Y:S01]  /*1ee0*/  LDC R2, c[0x0][0x230] ;  /* 0x00008c00ff027b82 */ /* 0x000e620000000800 */
[----:B------:R-:W-:Y:S01]  /*1ef0*/  UIADD3 UR10, UR10, 0x20, URZ ;  /* 0x000000200a0a7890 */ /* 0x000fe2000fffe03f */
[----:B------:R-:W-:Y:S01]  /*1f00*/  LOP3.LUT R7, R7, 0x1, RZ, 0x3c, !PT ;  /* 0x0000000107077812 */ /* 0x000fe200078e3cff */
[----:B------:R-:W-:Y:S01]  /*1f10*/  HGMMA.64x128x16.F32.BF16 R88, gdesc[UR12].tnspB, R88 ;  /* 0x41e000000c5879f0 */ /* 0x000fe20008701858 */
[----:B------:R-:W-:Y:S01]  /*1f20*/  UMOV UR38, UR6 ;  /* 0x0000000600267c82 */ /* 0x000fe20008000000 */
[----:B------:R-:W-:-:S02]  /*1f30*/  UMOV UR39, UR7 ;  /* 0x0000000700277c82 */ /* 0x000fc40008000000 */
[----:B-1----:R-:W-:-:S08]  /*1f40*/  ISETP.LE.AND P0, PT, R2, UR10, PT ;  /* 0x0000000a02007c0c */ /* 0x002fd0000bf03270 */
[----:B------:R-:W-:-:S12]  /*1f50*/  HGMMA.64x128x16.F32.BF16 R88, gdesc[UR4].tnspB, R88 ;  /* 0x41e00000045879f0 */ /* 0x000fd80008701858 */
[----:B------:R-:W-:-:S12]  /*1f60*/  HGMMA.64x128x16.F32.BF16 R24, gdesc[UR32].tnspB, R24 ;  /* 0x41e00000201879f0 */ /* 0x000fd80008701818 */
[----:B------:R-:W-:Y:S01]  /*1f70*/  HGMMA.64x128x16.F32.BF16 R24, gdesc[UR36].tnspB, R24, gsb0 ;  /* 0x41e00000241879f0 */ /* 0x000fe20008001818 */
[----:B------:R-:W-:Y:S05]  /*1f80*/  @!P0 BRA `(.L_x_49) ;  /* 0xfffffffc00408947 */ /* 0x000fea000383ffff */
.L_x_47:
[----:B------:R-:W-:Y:S02]  /*1f90*/  WARPGROUP.DEPBAR.LE gsb0, 0x0 ;  /* 0x00008000000079c5 */ /* 0x000fe40000010000 */
[----:B------:R-:W-:Y:S01]  /*1fa0*/  BAR.SYNC.DEFER_BLOCKING 0x0 ;  /* 0x0000000000007b1d */ /* 0x000fe20000010000 */
[C---:B----4-:R-:W-:Y:S01]  /*1fb0*/  IMAD.SHL.U32 R2, R0.reuse, 0x80, RZ ;  /* 0x0000008000027824 */ /* 0x050fe200078e00ff */
[----:B------:R-:W-:Y:S01]  /*1fc0*/  F2FP.BF16.F32.PACK_AB R88, R89, R88 ;  /* 0x000000585958723e */ /* 0x000fe200000010ff */
[----:B------:R-:W-:Y:S01]  /*1fd0*/  IMAD.SHL.U32 R3, R0, 0x10, RZ ;  /* 0x0000001000037824 */ /* 0x000fe200078e00ff */
[----:B------:R-:W-:Y:S02]  /*1fe0*/  ELECT P0, URZ, PT ;  /* 0x00000000003f782f */ /* 0x000fe40003800000 */
[----:B------:R-:W-:Y:S01]  /*1ff0*/  F2FP.BF16.F32.PACK_AB R89, R91, R90 ;  /* 0x0000005a5b59723e */ /* 0x000fe200000010ff */
[----:B------:R-:W-:Y:S01]  /*2000*/  ULOP3.LUT UR31, UR31, 0x1, URZ, 0xc0, !UPT ;  /* 0x000000011f1f7892 */ /* 0x000fe2000f8ec03f */
[----:B------:R-:W-:Y:S01]  /*2010*/  LOP3.LUT R2, R2, 0x780, RZ, 0xc0, !PT ;  /* 0x0000078002027812 */ /* 0x000fe200078ec0ff */
[----:B------:R-:W-:Y:S01]  /*2020*/  UMOV UR14, UR11 ;  /* 0x0000000b000e7c82 */ /* 0x000fe20008000000 */
[----:B------:R-:W-:Y:S01]  /*2030*/  F2FP.BF16.F32.PACK_AB R120, R121, R120 ;  /* 0x000000787978723e */ /* 0x000fe200000010ff */
[----:B------:R-:W-:Y:S01]  /*2040*/  ULEA UR12, UR31, UR8, 0xe ;  /* 0x000000081f0c7291 */ /* 0x000fe2000f8e703f */
[----:B------:R-:W-:Y:S01]  /*2050*/  LOP3.LUT R3, R2, 0x70, R3, 0xf8, !PT ;  /* 0x0000007002037812 */ /* 0x000fe200078ef803 */
[----:B------:R-:W-:Y:S01]  /*2060*/  ULEA UR13, UR31, UR30, 0x6 ;  /* 0x0000001e1f0d7291 */ /* 0x000fe2000f8e303f */
[----:B------:R-:W-:-:S02]  /*2070*/  F2FP.BF16.F32.PACK_AB R90, R93, R92 ;  /* 0x0000005c5d5a723e */ /* 0x000fc400000010ff */
[----:B------:R-:W-:Y:S01]  /*2080*/  LOP3.LUT R3, R3, 0x10, R0, 0x78, !PT ;  /* 0x0000001003037812 */ /* 0x000fe200078e7800 */
[----:B------:R-:W-:Y:S01]  /*2090*/  IMAD.SHL.U32 R0, R0, 0x40, RZ ;  /* 0x0000004000007824 */ /* 0x000fe200078e00ff */
[----:B------:R-:W-:Y:S02]  /*20a0*/  F2FP.BF16.F32.PACK_AB R91, R95, R94 ;  /* 0x0000005e5f5b723e */ /* 0x000fe400000010ff */
[----:B------:R-:W-:Y:S02]  /*20b0*/  F2FP.BF16.F32.PACK_AB R121, R123, R122 ;  /* 0x0000007a7b79723e */ /* 0x000fe400000010ff */
[----:B------:R-:W-:Y:S02]  /*20c0*/  LOP3.LUT R0, R3, 0x1800, R0, 0xf8, !PT ;  /* 0x0000180003007812 */ /* 0x000fe400078ef800 */
[----:B------:R-:W-:Y:S01]  /*20d0*/  F2FP.BF16.F32.PACK_AB R24, R25, R24 ;  /* 0x000000181918723e */ /* 0x000fe200000010ff */
[----:B------:R-:W1:Y:S01]  /*20e0*/  @!P2 SYNCS.CCTL.IV [UR8+0x4000] ;  /* 0x00400000ff00a9b1 */ /* 0x000e620008000008 */
[C---:B------:R-:W-:Y:S01]  /*20f0*/  LOP3.LUT R3, R0.reuse, 0x20, RZ, 0x3c, !PT ;  /* 0x0000002000037812 */ /* 0x040fe200078e3cff */
[----:B------:R-:W-:Y:S01]  /*2100*/  VIADD R2, R0, UR8 ;  /* 0x0000000800027c36 */ /* 0x000fe20008000000 */
[----:B-1----:R-:W-:Y:S01]  /*2110*/  BAR.SYNC.DEFER_BLOCKING 0x0 ;  /* 0x0000000000007b1d */ /* 0x002fe20000010000 */
[----:B------:R-:W-:-:S02]  /*2120*/  F2FP.BF16.F32.PACK_AB R122, R125, R124 ;  /* 0x0000007c7d7a723e */ /* 0x000fc400000010ff */
[----:B------:R-:W-:Y:S01]  /*2130*/  F2FP.BF16.F32.PACK_AB R123, R127, R126 ;  /* 0x0000007e7f7b723e */ /* 0x000fe200000010ff */
[----:B------:R-:W-:Y:S01]  /*2140*/  VIADD R3, R3, UR8 ;  /* 0x0000000803037c36 */ /* 0x000fe20008000000 */
[----:B------:R-:W-:Y:S02]  /*2150*/  F2FP.BF16.F32.PACK_AB R25, R27, R26 ;  /* 0x0000001a1b19723e */ /* 0x000fe400000010ff */
[----:B------:R-:W-:Y:S02]  /*2160*/  F2FP.BF16.F32.PACK_AB R56, R57, R56 ;  /* 0x000000383938723e */ /* 0x000fe400000010ff */
[----:B------:R-:W-:Y:S02]  /*2170*/  F2FP.BF16.F32.PACK_AB R96, R97, R96 ;  /* 0x000000606160723e */ /* 0x000fe400000010ff */
[----:B------:R-:W-:Y:S02]  /*2180*/  F2FP.BF16.F32.PACK_AB R26, R29, R28 ;  /* 0x0000001c1d1a723e */ /* 0x000fe400000010ff */
[----:B------:R-:W-:-:S02]  /*2190*/  F2FP.BF16.F32.PACK_AB R27, R31, R30 ;  /* 0x0000001e1f1b723e */ /* 0x000fc400000010ff */
[----:B------:R-:W-:Y:S02]  /*21a0*/  F2FP.BF16.F32.PACK_AB R57, R59, R58 ;  /* 0x0000003a3b39723e */ /* 0x000fe400000010ff */
[----:B------:R-:W-:Y:S02]  /*21b0*/  ISETP.LT.U32.AND P0, PT, R4, 0x40, P0 ;  /* 0x000000400400780c */ /* 0x000fe40000701070 */
[----:B------:R-:W-:Y:S02]  /*21c0*/  F2FP.BF16.F32.PACK_AB R97, R99, R98 ;  /* 0x000000626361723e */ /* 0x000fe400000010ff */
[----:B------:R-:W-:Y:S02]  /*21d0*/  F2FP.BF16.F32.PACK_AB R128, R129, R128 ;  /* 0x000000808180723e */ /* 0x000fe400000010ff */
[----:B------:R-:W-:Y:S01]  /*21e0*/  F2FP.BF16.F32.PACK_AB R58, R61, R60 ;  /* 0x0000003c3d3a723e */ /* 0x000fe200000010ff */
[----:B------:R-:W-:Y:S01]  /*21f0*/  STSM.16.M88.4 [R2], R88 ;  /* 0x0000005802007844 */ /* 0x000fe20000000200 */
[----:B------:R-:W-:-:S02]  /*2200*/  F2FP.BF16.F32.PACK_AB R59, R63, R62 ;  /* 0x0000003e3f3b723e */ /* 0x000fc400000010ff */
[----:B------:R-:W-:Y:S01]  /*2210*/  LOP3.LUT R4, R0, 0x40, RZ, 0x3c, !PT ;  /* 0x0000004000047812 */ /* 0x000fe200078e3cff */
[----:B------:R-:W-:Y:S01]  /*2220*/  STSM.16.M88.4 [R2+0x4000], R120 ;  /* 0x0040007802007844 */ /* 0x000fe20000000200 */
[----:B------:R-:W-:Y:S01]  /*2230*/  F2FP.BF16.F32.PACK_AB R98, R101, R100 ;  /* 0x000000646562723e */ /* 0x000fe200000010ff */
[----:B------:R-:W-:Y:S01]  /*2240*/  VOTEU.ANY UP0, P0 ;  /* 0x00000000003f7886 */ /* 0x000fe20000000100 */
[----:B------:R-:W-:Y:S01]  /*2250*/  F2FP.BF16.F32.PACK_AB R99, R103, R102 ;  /* 0x000000666763723e */ /* 0x000fe200000010ff */
[----:B------:R-:W-:Y:S01]  /*2260*/  STSM.16.M88.4 [R2+0x2000], R24 ;  /* 0x0020001802007844 */ /* 0x000fe20000000200 */
[----:B------:R-:W-:Y:S01]  /*2270*/  F2FP.BF16.F32.PACK_AB R129, R131, R130 ;  /* 0x000000828381723e */ /* 0x000fe200000010ff */
[----:B------:R-:W-:Y:S01]  /*2280*/  VIADD R4, R4, UR8 ;  /* 0x0000000804047c36 */ /* 0x000fe20008000000 */
[----:B------:R-:W-:Y:S01]  /*2290*/  F2FP.BF16.F32.PACK_AB R32, R33, R32 ;  /* 0x000000202120723e */ /* 0x000fe200000010ff */
[----:B------:R-:W-:Y:S01]  /*22a0*/  STSM.16.M88.4 [R2+0x6000], R56 ;  /* 0x0060003802007844 */ /* 0x000fe20000000200 */
[----:B------:R-:W-:Y:S01]  /*22b0*/  F2FP.BF16.F32.PACK_AB R130, R133, R132 ;  /* 0x000000848582723e */ /* 0x000fe200000010ff */
[----:B------:R-:W-:Y:S01]  /*22c0*/  VOTEU.ANY UP1, P0 ;  /* 0x00000000003f7886 */ /* 0x000fe20000020100 */
[----:B------:R-:W-:Y:S01]  /*22d0*/  F2FP.BF16.F32.PACK_AB R131, R135, R134 ;  /* 0x000000868783723e */ /* 0x000fe200000010ff */
[----:B------:R-:W-:Y:S01]  /*22e0*/  STSM.16.M88.4 [R3], R96 ;  /* 0x0000006003007844 */ /* 0x000fe20000000200 */
[----:B------:R-:W-:Y:S01]  /*22f0*/  F2FP.BF16.F32.PACK_AB R33, R35, R34 ;  /* 0x000000222321723e */ /* 0x000fe200000010ff */
[----:B---3--:R-:W-:Y:S01]  /*2300*/  @UP0 UMOV UR4, UR24 ;  /* 0x0000001800040c82 */ /* 0x008fe20008000000 */
[----:B------:R-:W-:Y:S01]  /*2310*/  F2FP.BF16.F32.PACK_AB R64, R65, R64 ;  /* 0x000000404140723e */ /* 0x000fe200000010ff */
[----:B------:R-:W-:Y:S01]  /*2320*/  STSM.16.M88.4 [R3+0x4000], R128 ;  /* 0x0040008003007844 */ /* 0x000fe20000000200 */
[----:B------:R-:W-:Y:S01]  /*2330*/  F2FP.BF16.F32.PACK_AB R104, R105, R104 ;  /* 0x000000686968723e */ /* 0x000fe200000010ff */
[----:B------:R-:W-:Y:S01]  /*2340*/  @UP0 UMOV UR5, UR25 ;  /* 0x0000001900050c82 */ /* 0x000fe20008000000 */
[----:B------:R-:W-:-:S02]  /*2350*/  F2FP.BF16.F32.PACK_AB R34, R37, R36 ;  /* 0x000000242522723e */ /* 0x000fc400000010ff */
[----:B------:R-:W-:Y:S02]  /*2360*/  F2FP.BF16.F32.PACK_AB R35, R39, R38 ;  /* 0x000000262723723e */ /* 0x000fe400000010ff */
[----:B------:R-:W-:Y:S02]  /*2370*/  F2FP.BF16.F32.PACK_AB R65, R67, R66 ;  /* 0x000000424341723e */ /* 0x000fe400000010ff */
[----:B------:R-:W-:Y:S01]  /*2380*/  F2FP.BF16.F32.PACK_AB R105, R107, R106 ;  /* 0x0000006a6b69723e */ /* 0x000fe200000010ff */
[----:B------:R-:W-:Y:S01]  /*2390*/  STSM.16.M88.4 [R3+0x2000], R32 ;  /* 0x0020002003007844 */ /* 0x000fe20000000200 */
[----:B------:R-:W-:Y:S02]  /*23a0*/  F2FP.BF16.F32.PACK_AB R136, R137, R136 ;  /* 0x000000888988723e */ /* 0x000fe400000010ff */
[----:B------:R-:W-:Y:S02]  /*23b0*/  F2FP.BF16.F32.PACK_AB R66, R69, R68 ;  /* 0x000000444542723e */ /* 0x000fe400000010ff */
[----:B------:R-:W-:-:S02]  /*23c0*/  F2FP.BF16.F32.PACK_AB R67, R71, R70 ;  /* 0x000000464743723e */ /* 0x000fc400000010ff */
[----:B------:R-:W-:Y:S02]  /*23d0*/  LOP3.LUT R0, R0, 0x60, RZ, 0x3c, !PT ;  /* 0x0000006000007812 */ /* 0x000fe400078e3cff */
[----:B------:R-:W-:Y:S01]  /*23e0*/  F2FP.BF16.F32.PACK_AB R106, R109, R108 ;  /* 0x0000006c6d6a723e */ /* 0x000fe200000010ff */
[----:B------:R-:W-:Y:S01]  /*23f0*/  STSM.16.M88.4 [R3+0x6000], R64 ;  /* 0x0060004003007844 */ /* 0x000fe20000000200 */
[----:B------:R-:W-:Y:S01]  /*2400*/  F2FP.BF16.F32.PACK_AB R107, R111, R110 ;  /* 0x0000006e6f6b723e */ /* 0x000fe200000010ff */
[----:B------:R-:W-:Y:S01]  /*2410*/  VIADD R0, R0, UR8 ;  /* 0x0000000800007c36 */ /* 0x000fe20008000000 */
[----:B------:R-:W-:Y:S02]  /*2420*/  F2FP.BF16.F32.PACK_AB R137, R139, R138 ;  /* 0x0000008a8b89723e */ /* 0x000fe400000010ff */
[----:B------:R-:W-:Y:S01]  /*2430*/  F2FP.BF16.F32.PACK_AB R40, R41, R40 ;  /* 0x000000282928723e */ /* 0x000fe200000010ff */
[----:B------:R-:W-:Y:S01]  /*2440*/  STSM.16.M88.4 [R4], R104 ;  /* 0x0000006804007844 */ /* 0x000fe20000000200 */
        /* <DEDUP_REMOVED lines=8> */
[----:B------:R-:W-:Y:S02]  /*24d0*/  F2FP.BF16.F32.PACK_AB R73, R75, R74 ;  /* 0x0000004a4b49723e */ /* 0x000fe400000010ff */
[----:B------:R-:W-:Y:S01]  /*24e0*/  F2FP.BF16.F32.PACK_AB R113, R115, R114 ;  /* 0x000000727371723e */ /* 0x000fe200000010ff */
[----:B------:R-:W-:Y:S01]  /*24f0*/  STSM.16.M88.4 [R4+0x2000], R40 ;  /* 0x0020002804007844 */ /* 0x000fe20000000200 */
[----:B------:R-:W-:Y:S02]  /*2500*/  F2FP.BF16.F32.PACK_AB R144, R145, R144 ;  /* 0x000000909190723e */ /* 0x000fe400000010ff */
[----:B------:R-:W-:Y:S02]  /*2510*/  F2FP.BF16.F32.PACK_AB R74, R77, R76 ;  /* 0x0000004c4d4a723e */ /* 0x000fe400000010ff */
[----:B------:R-:W-:Y:S02]  /*2520*/  F2FP.BF16.F32.PACK_AB R75, R79, R78 ;  /* 0x0000004e4f4b723e */ /* 0x000fe400000010ff */
[----:B------:R-:W-:-:S02]  /*2530*/  F2FP.BF16.F32.PACK_AB R114, R117, R116 ;  /* 0x000000747572723e */ /* 0x000fc400000010ff */
[----:B------:R-:W-:Y:S01]  /*2540*/  F2FP.BF16.F32.PACK_AB R115, R119, R118 ;  /* 0x000000767773723e */ /* 0x000fe200000010ff */
[----:B------:R-:W-:Y:S01]  /*2550*/  STSM.16.M88.4 [R4+0x6000], R72 ;  /* 0x0060004804007844 */ /* 0x000fe20000000200 */
[----:B------:R-:W-:Y:S02]  /*2560*/  F2FP.BF16.F32.PACK_AB R145, R147, R146 ;  /* 0x000000929391723e */ /* 0x000fe400000010ff */
[----:B------:R-:W-:Y:S01]  /*2570*/  F2FP.BF16.F32.PACK_AB R48, R49, R48 ;  /* 0x000000303130723e */ /* 0x000fe200000010ff */
[----:B------:R-:W-:Y:S01]  /*2580*/  STSM.16.M88.4 [R0], R112 ;  /* 0x0000007000007844 */ /* 0x000fe20000000200 */
[----:B------:R-:W-:Y:S02]  /*2590*/  F2FP.BF16.F32.PACK_AB R146, R149, R148 ;  /* 0x000000949592723e */ /* 0x000fe400000010ff */
[----:B------:R-:W-:Y:S02]  /*25a0*/  F2FP.BF16.F32.PACK_AB R147, R151, R150 ;  /* 0x000000969793723e */ /* 0x000fe400000010ff */
[----:B------:R-:W-:-:S02]  /*25b0*/  F2FP.BF16.F32.PACK_AB R49, R51, R50 ;  /* 0x000000323331723e */ /* 0x000fc400000010ff */
[----:B------:R-:W-:Y:S01]  /*25c0*/  F2FP.BF16.F32.PACK_AB R80, R81, R80 ;  /* 0x000000505150723e */ /* 0x000fe200000010ff */
[----:B------:R-:W-:Y:S01]  /*25d0*/  STSM.16.M88.4 [R0+0x4000], R144 ;  /* 0x0040009000007844 */ /* 0x000fe20000000200 */
[----:B------:R-:W-:Y:S02]  /*25e0*/  F2FP.BF16.F32.PACK_AB R50, R53, R52 ;  /* 0x000000343532723e */ /* 0x000fe400000010ff */
[----:B------:R-:W-:Y:S02]  /*25f0*/  F2FP.BF16.F32.PACK_AB R51, R55, R54 ;  /* 0x000000363733723e */ /* 0x000fe400000010ff */
[----:B------:R-:W-:Y:S02]  /*2600*/  F2FP.BF16.F32.PACK_AB R81, R83, R82 ;  /* 0x000000525351723e */ /* 0x000fe400000010ff */
[----:B------:R-:W-:Y:S01]  /*2610*/  F2FP.BF16.F32.PACK_AB R82, R85, R84 ;  /* 0x000000545552723e */ /* 0x000fe200000010ff */
[----:B------:R-:W-:Y:S01]  /*2620*/  STSM.16.M88.4 [R0+0x2000], R48 ;  /* 0x0020003000007844 */ /* 0x000fe20000000200 */
[----:B------:R-:W-:-:S05]  /*2630*/  F2FP.BF16.F32.PACK_AB R83, R87, R86 ;  /* 0x000000565753723e */ /* 0x000fca00000010ff */
[----:B------:R-:W-:Y:S01]  /*2640*/  STSM.16.M88.4 [R0+0x6000], R80 ;  /* 0x0060005000007844 */ /* 0x000fe20000000200 */
[----:B------:R1:W-:Y:S06]  /*2650*/  MEMBAR.ALL.CTA ;  /* 0x0000000000007992 */ /* 0x0003ec0000008000 */
[----:B-1----:R-:W1:Y:S02]  /*2660*/  FENCE.VIEW.ASYNC.S ;  /* 0x00000000000073c6 */ /* 0x002e640000000000 */
[----:B-1----:R-:W-:Y:S06]  /*2670*/  BAR.SYNC.DEFER_BLOCKING 0x0 ;  /* 0x0000000000007b1d */ /* 0x002fec0000010000 */
[----:B------:R1:W-:Y:S01]  /*2680*/  @UP1 UTMASTG.2D [UR12], [UR4] ;  /* 0x0000000c040013b5 */ /* 0x0003e20008008000 */
[----:B------:R0:W-:Y:S01]  /*2690*/  UTMACMDFLUSH ;  /* 0x00000000000079b7 */ /* 0x0001e20000000000 */
[----:B------:R-:W-:-:S04]  /*26a0*/  DEPBAR.LE SB0, 0x0 ;  /* 0x000080000000791a */ /* 0x000fc80000000000 */
[----:B------:R-:W-:Y:S06]  /*26b0*/  BAR.SYNC.DEFER_BLOCKING 0x0 ;  /* 0x0000000000007b1d */ /* 0x000fec0000010000 */
[----:B-1----:R-:W-:Y:S05]  /*26c0*/  EXIT ;  /* 0x000000000000794d */ /* 0x002fea0003800000 */
.L_x_48:
[----:B------:R-:W1:Y:S02]  /*26d0*/  SYNCS.PHASECHK.TRANS64.TRYWAIT P0, [UR8+0x4000], R2 ;  /* 0x00400002ff0075a7 */ /* 0x000e640008000148 */
[----:B-1----:R-:W-:Y:S05]  /*26e0*/  @!P0 BRA `(.L_x_48) ;  /* 0xfffffffc00f88947 */ /* 0x002fea000383ffff */
[----:B------:R-:W-:Y:S05]  /*26f0*/  BRA `(.L_x_50) ;  /* 0xfffffff400e87947 */ /* 0x000fea000383ffff */
.L_x_51:
[----:B------:R-:W-:-:S00]  /*2700*/  BRA `(.L_x_51) ;  /* 0xfffffffc00fc7947 */ /* 0x000fc0000383ffff */
[----:B------:R-:W-:-:S00]  /*2710*/  NOP ;  /* 0x0000000000007918 */ /* 0x000fc00000000000 */
        /* <DEDUP_REMOVED lines=14> */
.L_x_52:


//--------------------- .nv.shared.gluon_wgmma    --------------------------
	.section	.nv.shared.gluon_wgmma,"aw",@nobits
	.sectionflags	@""
	.align	16
	.zero		1024


//--------------------- .nv.shared.reserved.0     --------------------------
	.section	.nv.shared.reserved.0,"aw",@nobits
	.weak		__nv_reservedSMEM_offset_0_alias
	.size		__nv_reservedSMEM_offset_0_alias, 0, 0
	.other		__nv_reservedSMEM_offset_0_alias,@"STO_CUDA_RESERVED_SHARED STV_DEFAULT"
__nv_reservedSMEM_offset_0_alias:
	.zero		0


//--------------------- .nv.constant0.gluon_wgmma --------------------------
	.section	.nv.constant0.gluon_wgmma,"a",@progbits
	.sectionflags	@""
	.align	4
.nv.constant0.gluon_wgmma:
	.zero		608


//--------------------- SYMBOLS --------------------------

	.type		.nv.reservedSmem.offset0,@object
	.size		.nv.reservedSmem.offset0,0x4
